	.target	sm_100a

	.elftype	@"ET_EXEC"


//--------------------- .note.nv.tkinfo           --------------------------
	.section	.note.nv.tkinfo,"",@"SHT_NOTE"
	.sectionflags	@"SHF_NOTE_NV_TKINFO"
	.tkinfo
        /*0018*/ 	.word	0x00000002
        /*0030*/ 	.string	""
        /*0030*/ 	.string	"ptxas"
        /*0030*/ 	.string	"Cuda compilation tools, release 13.0, V13.0.88"
        /*0030*/ 	.string	"Build cuda_13.0.r13.0/compiler.36424714_0"
        /*0030*/ 	.string	"-arch sm_100a -m 64 "



//--------------------- .note.nv.cuinfo           --------------------------
	.section	.note.nv.cuinfo,"",@"SHT_NOTE"
	.sectionflags	@"SHF_NOTE_NV_CUINFO"
        /*0018*/ 	.short	0x0002
        /*001a*/ 	.short	0x0064
        /*001c*/ 	.short	0x0082
	.zero		2


//--------------------- .nv.info                  --------------------------
	.section	.nv.info,"",@"SHT_CUDA_INFO"
	.align	4


	//----- nvinfo : EIATTR_REGCOUNT
	.align		4
        /*0000*/ 	.byte	0x04, 0x2f
        /*0002*/ 	.short	(.L_19 - .L_18)
	.align		4
.L_18:
        /*0004*/ 	.word	index@(_ZN7cutlass13device_kernelINS_4gemm6kernel13GemmUniversalIN4cute5tupleIJiiiiEEENS1_10collective13CollectiveMmaINS1_35MainloopSm100TmaUmmaWarpSpecializedILi13ELi2ELi4ENS5_IJNS4_1CILi2EEENSA_ILi1EEESC_EEEEENS5_IJNSA_ILi64EEESF_NSA_ILi128EEEEEEaNS5_IJlSC_lEEEaSI_NS4_8TiledMMAINS4_8MMA_AtomIJNS4_15SM100_MMA_S8_SSIaaiLi64ELi64ELNS4_4UMMA5MajorE0ELSN_0ELNSM_8SaturateE0EEEEEENS4_6LayoutINS5_IJSC_SC_SC_EEENS5_IJNSA_ILi0EEEST_ST_EEEEENS5_IJNS4_10UnderscoreESW_SW_EEEEENS4_13SM90_TMA_LOADENS4_14ComposedLayoutINS4_7SwizzleILi3ELi4ELi3EEENS4_18smem_ptr_flag_bitsILi8EEENSR_INS5_IJNSA_ILi8EEESG_EEENS5_IJSG_SC_EEEEEEEvNS4_8identityENS4_23SM90_TMA_LOAD_MULTICASTES19_vS1A_EENS_8epilogue10collective18CollectiveEpilogueINS1D_23Sm100TmaWarpSpecializedILi1ELi1ELi32ELb0ELb0EEEJSH_NS5_IJNSR_ISF_SC_EES1I_EEEaSI_aSI_NS1D_6fusion15FusionCallbacksIS1H_NS1K_17LinearCombinationIaiaiLNS_15FloatRoundStyleE2EEESH_S1J_JEEENS4_5SM1004TMEM4LOAD26SM100_TMEM_LOAD_16dp32b32xESZ_NS10_INS11_ILi2ELi4ELi3EEES14_NSR_INS5_IJS15_SF_EEENS5_IJSF_SC_EEEEEEENS4_39AutoVectorizingCopyWithAssumedAlignmentILi128EEENS4_14SM90_TMA_STOREES1Y_S20_S20_EEEvvEEEEvNT_6ParamsE)
        /*0008*/ 	.word	0x00000059


	//----- nvinfo : EIATTR_FRAME_SIZE
	.align		4
.L_19:
        /*000c*/ 	.byte	0x04, 0x11
        /*000e*/ 	.short	(.L_21 - .L_20)
	.align		4
.L_20:
        /*0010*/ 	.word	index@($__internal_2_$__cuda_sm10x_tcgen05_guardrail_trap_unallocated_columns_being_dealloced)
        /*0014*/ 	.word	0x00000000


	//----- nvinfo : EIATTR_FRAME_SIZE
	.align		4
.L_21:
        /*0018*/ 	.byte	0x04, 0x11
        /*001a*/ 	.short	(.L_23 - .L_22)
	.align		4
.L_22:
        /*001c*/ 	.word	index@($__internal_1_$__cuda_sm10x_tcgen05_guardrail_trap_phase_invalid_during_alloc)
        /*0020*/ 	.word	0x00000000


	//----- nvinfo : EIATTR_FRAME_SIZE
	.align		4
.L_23:
        /*0024*/ 	.byte	0x04, 0x11
        /*0026*/ 	.short	(.L_25 - .L_24)
	.align		4
.L_24:
        /*0028*/ 	.word	index@($__internal_0_$__cuda_sm10x_tcgen05_guardrail_trap_col_being_dealloced_not_returned_by_alloc)
        /*002c*/ 	.word	0x00000000


	//----- nvinfo : EIATTR_FRAME_SIZE
	.align		4
.L_25:
        /*0030*/ 	.byte	0x04, 0x11
        /*0032*/ 	.short	(.L_27 - .L_26)
	.align		4
.L_26:
        /*0034*/ 	.word	index@(_ZN7cutlass13device_kernelINS_4gemm6kernel13GemmUniversalIN4cute5tupleIJiiiiEEENS1_10collective13CollectiveMmaINS1_35MainloopSm100TmaUmmaWarpSpecializedILi13ELi2ELi4ENS5_IJNS4_1CILi2EEENSA_ILi1EEESC_EEEEENS5_IJNSA_ILi64EEESF_NSA_ILi128EEEEEEaNS5_IJlSC_lEEEaSI_NS4_8TiledMMAINS4_8MMA_AtomIJNS4_15SM100_MMA_S8_SSIaaiLi64ELi64ELNS4_4UMMA5MajorE0ELSN_0ELNSM_8SaturateE0EEEEEENS4_6LayoutINS5_IJSC_SC_SC_EEENS5_IJNSA_ILi0EEEST_ST_EEEEENS5_IJNS4_10UnderscoreESW_SW_EEEEENS4_13SM90_TMA_LOADENS4_14ComposedLayoutINS4_7SwizzleILi3ELi4ELi3EEENS4_18smem_ptr_flag_bitsILi8EEENSR_INS5_IJNSA_ILi8EEESG_EEENS5_IJSG_SC_EEEEEEEvNS4_8identityENS4_23SM90_TMA_LOAD_MULTICASTES19_vS1A_EENS_8epilogue10collective18CollectiveEpilogueINS1D_23Sm100TmaWarpSpecializedILi1ELi1ELi32ELb0ELb0EEEJSH_NS5_IJNSR_ISF_SC_EES1I_EEEaSI_aSI_NS1D_6fusion15FusionCallbacksIS1H_NS1K_17LinearCombinationIaiaiLNS_15FloatRoundStyleE2EEESH_S1J_JEEENS4_5SM1004TMEM4LOAD26SM100_TMEM_LOAD_16dp32b32xESZ_NS10_INS11_ILi2ELi4ELi3EEES14_NSR_INS5_IJS15_SF_EEENS5_IJSF_SC_EEEEEEENS4_39AutoVectorizingCopyWithAssumedAlignmentILi128EEENS4_14SM90_TMA_STOREES1Y_S20_S20_EEEvvEEEEvNT_6ParamsE)
        /*0038*/ 	.word	0x00000000


	//----- nvinfo : EIATTR_MIN_STACK_SIZE
	.align		4
.L_27:
        /*003c*/ 	.byte	0x04, 0x12
        /*003e*/ 	.short	(.L_29 - .L_28)
	.align		4
.L_28:
        /*0040*/ 	.word	index@(_ZN7cutlass13device_kernelINS_4gemm6kernel13GemmUniversalIN4cute5tupleIJiiiiEEENS1_10collective13CollectiveMmaINS1_35MainloopSm100TmaUmmaWarpSpecializedILi13ELi2ELi4ENS5_IJNS4_1CILi2EEENSA_ILi1EEESC_EEEEENS5_IJNSA_ILi64EEESF_NSA_ILi128EEEEEEaNS5_IJlSC_lEEEaSI_NS4_8TiledMMAINS4_8MMA_AtomIJNS4_15SM100_MMA_S8_SSIaaiLi64ELi64ELNS4_4UMMA5MajorE0ELSN_0ELNSM_8SaturateE0EEEEEENS4_6LayoutINS5_IJSC_SC_SC_EEENS5_IJNSA_ILi0EEEST_ST_EEEEENS5_IJNS4_10UnderscoreESW_SW_EEEEENS4_13SM90_TMA_LOADENS4_14ComposedLayoutINS4_7SwizzleILi3ELi4ELi3EEENS4_18smem_ptr_flag_bitsILi8EEENSR_INS5_IJNSA_ILi8EEESG_EEENS5_IJSG_SC_EEEEEEEvNS4_8identityENS4_23SM90_TMA_LOAD_MULTICASTES19_vS1A_EENS_8epilogue10collective18CollectiveEpilogueINS1D_23Sm100TmaWarpSpecializedILi1ELi1ELi32ELb0ELb0EEEJSH_NS5_IJNSR_ISF_SC_EES1I_EEEaSI_aSI_NS1D_6fusion15FusionCallbacksIS1H_NS1K_17LinearCombinationIaiaiLNS_15FloatRoundStyleE2EEESH_S1J_JEEENS4_5SM1004TMEM4LOAD26SM100_TMEM_LOAD_16dp32b32xESZ_NS10_INS11_ILi2ELi4ELi3EEES14_NSR_INS5_IJS15_SF_EEENS5_IJSF_SC_EEEEEEENS4_39AutoVectorizingCopyWithAssumedAlignmentILi128EEENS4_14SM90_TMA_STOREES1Y_S20_S20_EEEvvEEEEvNT_6ParamsE)
        /*0044*/ 	.word	0x00000000
.L_29:


//--------------------- .nv.compat                --------------------------
	.section	.nv.compat,"",@"SHT_CUDA_COMPAT_INFO"
	.align	4
        /*0000*/ 	.byte	0x02, 0x09, 0x01, 0x00, 0x02, 0x02, 0x03, 0x00, 0x02, 0x05, 0x06, 0x00, 0x03, 0x07, 0x01, 0x01
        /*0010*/ 	.byte	0x02, 0x03, 0x01, 0x00, 0x02, 0x06, 0x01, 0x00, 0x04, 0x0b, 0x08, 0x00, 0x01, 0x00, 0x00, 0x00
        /*0020*/ 	.byte	0x00, 0x00, 0x00, 0x00


//--------------------- .nv.info._ZN7cutlass13device_kernelINS_4gemm6kernel13GemmUniversalIN4cute5tupleIJiiiiEEENS1_10collective13CollectiveMmaINS1_35MainloopSm100TmaUmmaWarpSpecializedILi13ELi2ELi4ENS5_IJNS4_1CILi2EEENSA_ILi1EEESC_EEEEENS5_IJNSA_ILi64EEESF_NSA_ILi128EEEEEEaNS5_IJlSC_lEEEaSI_NS4_8TiledMMAINS4_8MMA_AtomIJNS4_15SM100_MMA_S8_SSIaaiLi64ELi64ELNS4_4UMMA5MajorE0ELSN_0ELNSM_8SaturateE0EEEEEENS4_6LayoutINS5_IJSC_SC_SC_EEENS5_IJNSA_ILi0EEEST_ST_EEEEENS5_IJNS4_10UnderscoreESW_SW_EEEEENS4_13SM90_TMA_LOADENS4_14ComposedLayoutINS4_7SwizzleILi3ELi4ELi3EEENS4_18smem_ptr_flag_bitsILi8EEENSR_INS5_IJNSA_ILi8EEESG_EEENS5_IJSG_SC_EEEEEEEvNS4_8identityENS4_23SM90_TMA_LOAD_MULTICASTES19_vS1A_EENS_8epilogue10collective18CollectiveEpilogueINS1D_23Sm100TmaWarpSpecializedILi1ELi1ELi32ELb0ELb0EEEJSH_NS5_IJNSR_ISF_SC_EES1I_EEEaSI_aSI_NS1D_6fusion15FusionCallbacksIS1H_NS1K_17LinearCombinationIaiaiLNS_15FloatRoundStyleE2EEESH_S1J_JEEENS4_5SM1004TMEM4LOAD26SM100_TMEM_LOAD_16dp32b32xESZ_NS10_INS11_ILi2ELi4ELi3EEES14_NSR_INS5_IJS15_SF_EEENS5_IJSF_SC_EEEEEEENS4_39AutoVectorizingCopyWithAssumedAlignmentILi128EEENS4_14SM90_TMA_STOREES1Y_S20_S20_EEEvvEEEEvNT_6ParamsE --------------------------
	.section	.nv.info._ZN7cutlass13device_kernelINS_4gemm6kernel13GemmUniversalIN4cute5tupleIJiiiiEEENS1_10collective13CollectiveMmaINS1_35MainloopSm100TmaUmmaWarpSpecializedILi13ELi2ELi4ENS5_IJNS4_1CILi2EEENSA_ILi1EEESC_EEEEENS5_IJNSA_ILi64EEESF_NSA_ILi128EEEEEEaNS5_IJlSC_lEEEaSI_NS4_8TiledMMAINS4_8MMA_AtomIJNS4_15SM100_MMA_S8_SSIaaiLi64ELi64ELNS4_4UMMA5MajorE0ELSN_0ELNSM_8SaturateE0EEEEEENS4_6LayoutINS5_IJSC_SC_SC_EEENS5_IJNSA_ILi0EEEST_ST_EEEEENS5_IJNS4_10UnderscoreESW_SW_EEEEENS4_13SM90_TMA_LOADENS4_14ComposedLayoutINS4_7SwizzleILi3ELi4ELi3EEENS4_18smem_ptr_flag_bitsILi8EEENSR_INS5_IJNSA_ILi8EEESG_EEENS5_IJSG_SC_EEEEEEEvNS4_8identityENS4_23SM90_TMA_LOAD_MULTICASTES19_vS1A_EENS_8epilogue10collective18CollectiveEpilogueINS1D_23Sm100TmaWarpSpecializedILi1ELi1ELi32ELb0ELb0EEEJSH_NS5_IJNSR_ISF_SC_EES1I_EEEaSI_aSI_NS1D_6fusion15FusionCallbacksIS1H_NS1K_17LinearCombinationIaiaiLNS_15FloatRoundStyleE2EEESH_S1J_JEEENS4_5SM1004TMEM4LOAD26SM100_TMEM_LOAD_16dp32b32xESZ_NS10_INS11_ILi2ELi4ELi3EEES14_NSR_INS5_IJS15_SF_EEENS5_IJSF_SC_EEEEEEENS4_39AutoVectorizingCopyWithAssumedAlignmentILi128EEENS4_14SM90_TMA_STOREES1Y_S20_S20_EEEvvEEEEvNT_6ParamsE,"",@"SHT_CUDA_INFO"
	.sectionflags	@""
	.align	4


	//----- nvinfo : EIATTR_CUDA_API_VERSION
	.align		4
        /*0000*/ 	.byte	0x04, 0x37
        /*0002*/ 	.short	(.L_31 - .L_30)
.L_30:
        /*0004*/ 	.word	0x00000082


	//----- nvinfo : EIATTR_KPARAM_INFO
	.align		4
.L_31:
        /*0008*/ 	.byte	0x04, 0x17
        /*000a*/ 	.short	(.L_33 - .L_32)
.L_32:
        /*000c*/ 	.word	0x00000000
        /*0010*/ 	.short	0x0000
        /*0012*/ 	.short	0x0000
        /*0014*/ 	.byte	0x00, 0xf0, 0x01, 0x20


	//----- nvinfo : EIATTR_AT_ENTRY_FRAGMENTS
	.align		4
.L_33:
        /*0018*/ 	.byte	0x04, 0x4f
        /*001a*/ 	.short	(.L_35 - .L_34)


	//   ....[0]....
.L_34:
        /*001c*/ 	.word	0x00000006


	//----- nvinfo : EIATTR_RESERVED_SMEM_USED
	.align		4
.L_35:
        /*0020*/ 	.byte	0x01, 0x41
	.zero		2


	//----- nvinfo : EIATTR_SPARSE_MMA_MASK
	.align		4
        /*0024*/ 	.byte	0x03, 0x50
        /*0026*/ 	.short	0x0000


	//----- nvinfo : EIATTR_TCGEN05_1CTA_USED
	.align		4
        /*0028*/ 	.byte	0x01, 0x51
	.zero		2


	//----- nvinfo : EIATTR_MAXREG_COUNT
	.align		4
        /*002c*/ 	.byte	0x03, 0x1b
        /*002e*/ 	.short	0x00ff


	//----- nvinfo : EIATTR_NUM_BARRIERS
	.align		4
        /*0030*/ 	.byte	0x02, 0x4c
        /*0032*/ 	.byte	0x07
	.zero		1


	//----- nvinfo : EIATTR_EXTERNS
	.align		4
        /*0034*/ 	.byte	0x04, 0x0f
        /*0036*/ 	.short	(.L_37 - .L_36)


	//   ....[0]....
	.align		4
.L_36:
        /*0038*/ 	.word	index@(__assertfail)


	//----- nvinfo : EIATTR_MERCURY_ISA_VERSION
	.align		4
.L_37:
        /*003c*/ 	.byte	0x03, 0x5f
        /*003e*/ 	.short	0x0101


	//----- nvinfo : EIATTR_INT_WARP_WIDE_INSTR_OFFSETS
	.align		4
        /*0040*/ 	.byte	0x04, 0x31
        /*0042*/ 	.short	(.L_39 - .L_38)


	//   ....[0]....
.L_38:
        /*0044*/ 	.word	0x00004250


	//   ....[1]....
        /*0048*/ 	.word	0x00004280


	//   ....[2]....
        /*004c*/ 	.word	0x000042a0


	//   ....[3]....
        /*0050*/ 	.word	0x00004e80


	//   ....[4]....
        /*0054*/ 	.word	0x00004f30


	//----- nvinfo : EIATTR_COOP_GROUP_MASK_REGIDS
	.align		4
.L_39:
        /*0058*/ 	.byte	0x04, 0x29
        /*005a*/ 	.short	(.L_41 - .L_40)


	//   ....[0]....
.L_40:
        /*005c*/ 	.word	0xffffffff


	//   ....[1]....
        /*0060*/ 	.word	0xffffffff


	//   ....[2]....
        /*0064*/ 	.word	0xffffffff


	//   ....[3]....
        /*0068*/ 	.word	0xffffffff


	//   ....[4]....
        /*006c*/ 	.word	0xffffffff


	//   ....[5]....
        /*0070*/ 	.word	0xffffffff


	//   ....[6]....
        /*0074*/ 	.word	0xffffffff


	//   ....[7]....
        /*0078*/ 	.word	0xffffffff


	//   ....[8]....
        /*007c*/ 	.word	0xffffffff


	//   ....[9]....
        /*0080*/ 	.word	0xffffffff


	//   ....[10]....
        /*0084*/ 	.word	0xffffffff


	//   ....[11]....
        /*0088*/ 	.word	0xffffffff


	//   ....[12]....
        /*008c*/ 	.word	0xffffffff


	//   ....[13]....
        /*0090*/ 	.word	0xffffffff


	//----- nvinfo : EIATTR_COOP_GROUP_INSTR_OFFSETS
	.align		4
.L_41:
        /*0094*/ 	.byte	0x04, 0x28
        /*0096*/ 	.short	(.L_43 - .L_42)


	//   ....[0]....
.L_42:
        /*0098*/ 	.word	0x00000080


	//   ....[1]....
        /*009c*/ 	.word	0x000004e0


	//   ....[2]....
        /*00a0*/ 	.word	0x000007c0


	//   ....[3]....
        /*00a4*/ 	.word	0x00000900


	//   ....[4]....
        /*00a8*/ 	.word	0x00000a00


	//   ....[5]....
        /*00ac*/ 	.word	0x00000b70


	//   ....[6]....
        /*00b0*/ 	.word	0x00000d10


	//   ....[7]....
        /*00b4*/ 	.word	0x00000ed0


	//   ....[8]....
        /*00b8*/ 	.word	0x00002090


	//   ....[9]....
        /*00bc*/ 	.word	0x00003440


	//   ....[10]....
        /*00c0*/ 	.word	0x00003650


	//   ....[11]....
        /*00c4*/ 	.word	0x00003680


	//   ....[12]....
        /*00c8*/ 	.word	0x00004130


	//   ....[13]....
        /*00cc*/ 	.word	0x00004360


	//----- nvinfo : EIATTR_VRC_CTA_INIT_COUNT
	.align		4
.L_43:
        /*00d0*/ 	.byte	0x02, 0x4a
        /*00d2*/ 	.byte	0x80
	.zero		1


	//----- nvinfo : EIATTR_SYSCALL_OFFSETS
	.align		4
        /*00d4*/ 	.byte	0x04, 0x46
        /*00d6*/ 	.short	(.L_45 - .L_44)


	//   ....[0]....
.L_44:
        /*00d8*/ 	.word	0x00005a90


	//   ....[1]....
        /*00dc*/ 	.word	0x00005bd0


	//   ....[2]....
        /*00e0*/ 	.word	0x00006350


	//----- nvinfo : EIATTR_MBARRIER_INSTR_OFFSETS
	.align		4
.L_45:
        /*00e4*/ 	.byte	0x04, 0x39
        /*00e6*/ 	.short	(.L_47 - .L_46)


	//   ....[0]....
.L_46:
        /*00e8*/ 	.word	0x00000600
        /*00ec*/ 	.word	0x000000ff
        /*00f0*/ 	.word	0x00000000
        /*00f4*/ 	.short	0x0100
        /*00f6*/ 	.byte	0x04
	.zero		1


	//   ....[1]....
        /*00f8*/ 	.word	0x00000610
        /*00fc*/ 	.word	0x000000ff
        /*0100*/ 	.word	0x00000068
        /*0104*/ 	.short	0x0100
        /*0106*/ 	.byte	0x04
	.zero		1


	//   ....[2]....
        /*0108*/ 	.word	0x00000620
        /*010c*/ 	.word	0x000000ff
        /*0110*/ 	.word	0x00000008
        /*0114*/ 	.short	0x0100
        /*0116*/ 	.byte	0x04
	.zero		1


	//   ....[3]....
        /*0118*/ 	.word	0x00000630
        /*011c*/ 	.word	0x000000ff
        /*0120*/ 	.word	0x00000070
        /*0124*/ 	.short	0x0100
        /*0126*/ 	.byte	0x04
	.zero		1


	//   ....[4]....
        /*0128*/ 	.word	0x00000640
        /*012c*/ 	.word	0x000000ff
        /*0130*/ 	.word	0x00000010
        /*0134*/ 	.short	0x0100
        /*0136*/ 	.byte	0x04
	.zero		1


	//   ....[5]....
        /*0138*/ 	.word	0x00000650
        /*013c*/ 	.word	0x000000ff
        /*0140*/ 	.word	0x00000078
        /*0144*/ 	.short	0x0100
        /*0146*/ 	.byte	0x04
	.zero		1


	//   ....[6]....
        /*0148*/ 	.word	0x00000660
        /*014c*/ 	.word	0x000000ff
        /*0150*/ 	.word	0x00000018
        /*0154*/ 	.short	0x0100
        /*0156*/ 	.byte	0x04
	.zero		1


	//   ....[7]....
        /*0158*/ 	.word	0x00000670
        /*015c*/ 	.word	0x000000ff
        /*0160*/ 	.word	0x00000080
        /*0164*/ 	.short	0x0100
        /*0166*/ 	.byte	0x04
	.zero		1


	//   ....[8]....
        /*0168*/ 	.word	0x00000680
        /*016c*/ 	.word	0x000000ff
        /*0170*/ 	.word	0x00000020
        /*0174*/ 	.short	0x0100
        /*0176*/ 	.byte	0x04
	.zero		1


	//   ....[9]....
        /*0178*/ 	.word	0x00000690
        /*017c*/ 	.word	0x000000ff
        /*0180*/ 	.word	0x00000088
        /*0184*/ 	.short	0x0100
        /*0186*/ 	.byte	0x04
	.zero		1


	//   ....[10]....
        /*0188*/ 	.word	0x000006a0
        /*018c*/ 	.word	0x000000ff
        /*0190*/ 	.word	0x00000028
        /*0194*/ 	.short	0x0100
        /*0196*/ 	.byte	0x04
	.zero		1


	//   ....[11]....
        /*0198*/ 	.word	0x000006b0
        /*019c*/ 	.word	0x000000ff
        /*01a0*/ 	.word	0x00000090
        /*01a4*/ 	.short	0x0100
        /*01a6*/ 	.byte	0x04
	.zero		1


	//   ....[12]....
        /*01a8*/ 	.word	0x000006c0
        /*01ac*/ 	.word	0x000000ff
        /*01b0*/ 	.word	0x00000030
        /*01b4*/ 	.short	0x0100
        /*01b6*/ 	.byte	0x04
	.zero		1


	//   ....[13]....
        /*01b8*/ 	.word	0x000006d0
        /*01bc*/ 	.word	0x000000ff
        /*01c0*/ 	.word	0x00000098
        /*01c4*/ 	.short	0x0100
        /*01c6*/ 	.byte	0x04
	.zero		1


	//   ....[14]....
        /*01c8*/ 	.word	0x000006e0
        /*01cc*/ 	.word	0x000000ff
        /*01d0*/ 	.word	0x00000038
        /*01d4*/ 	.short	0x0100
        /*01d6*/ 	.byte	0x04
	.zero		1


	//   ....[15]....
        /*01d8*/ 	.word	0x000006f0
        /*01dc*/ 	.word	0x000000ff
        /*01e0*/ 	.word	0x000000a0
        /*01e4*/ 	.short	0x0100
        /*01e6*/ 	.byte	0x04
	.zero		1


	//   ....[16]....
        /*01e8*/ 	.word	0x00000700
        /*01ec*/ 	.word	0x000000ff
        /*01f0*/ 	.word	0x00000040
        /*01f4*/ 	.short	0x0100
        /*01f6*/ 	.byte	0x04
	.zero		1


	//   ....[17]....
        /*01f8*/ 	.word	0x00000710
        /*01fc*/ 	.word	0x000000ff
        /*0200*/ 	.word	0x000000a8
        /*0204*/ 	.short	0x0100
        /*0206*/ 	.byte	0x04
	.zero		1


	//   ....[18]....
        /*0208*/ 	.word	0x00000720
        /*020c*/ 	.word	0x000000ff
        /*0210*/ 	.word	0x00000048
        /*0214*/ 	.short	0x0100
        /*0216*/ 	.byte	0x04
	.zero		1


	//   ....[19]....
        /*0218*/ 	.word	0x00000730
        /*021c*/ 	.word	0x000000ff
        /*0220*/ 	.word	0x000000b0
        /*0224*/ 	.short	0x0100
        /*0226*/ 	.byte	0x04
	.zero		1


	//   ....[20]....
        /*0228*/ 	.word	0x00000740
        /*022c*/ 	.word	0x000000ff
        /*0230*/ 	.word	0x00000050
        /*0234*/ 	.short	0x0100
        /*0236*/ 	.byte	0x04
	.zero		1


	//   ....[21]....
        /*0238*/ 	.word	0x00000750
        /*023c*/ 	.word	0x000000ff
        /*0240*/ 	.word	0x000000b8
        /*0244*/ 	.short	0x0100
        /*0246*/ 	.byte	0x04
	.zero		1


	//   ....[22]....
        /*0248*/ 	.word	0x00000760
        /*024c*/ 	.word	0x000000ff
        /*0250*/ 	.word	0x00000058
        /*0254*/ 	.short	0x0100
        /*0256*/ 	.byte	0x04
	.zero		1


	//   ....[23]....
        /*0258*/ 	.word	0x00000770
        /*025c*/ 	.word	0x000000ff
        /*0260*/ 	.word	0x000000c0
        /*0264*/ 	.short	0x0100
        /*0266*/ 	.byte	0x04
	.zero		1


	//   ....[24]....
        /*0268*/ 	.word	0x00000780
        /*026c*/ 	.word	0x000000ff
        /*0270*/ 	.word	0x00000060
        /*0274*/ 	.short	0x0100
        /*0276*/ 	.byte	0x04
	.zero		1


	//   ....[25]....
        /*0278*/ 	.word	0x00000790
        /*027c*/ 	.word	0x000000ff
        /*0280*/ 	.word	0x000000c8
        /*0284*/ 	.short	0x0100
        /*0286*/ 	.byte	0x04
	.zero		1


	//   ....[26]....
        /*0288*/ 	.word	0x000008d0
        /*028c*/ 	.word	0x000000ff
        /*0290*/ 	.word	0x000000d0
        /*0294*/ 	.short	0x0100
        /*0296*/ 	.byte	0x04
	.zero		1


	//   ....[27]....
        /*0298*/ 	.word	0x000008e0
        /*029c*/ 	.word	0x000000ff
        /*02a0*/ 	.word	0x000000d8
        /*02a4*/ 	.short	0x0100
        /*02a6*/ 	.byte	0x04
	.zero		1


	//   ....[28]....
        /*02a8*/ 	.word	0x000009d0
        /*02ac*/ 	.word	0x000000ff
        /*02b0*/ 	.word	0x000000e0
        /*02b4*/ 	.short	0x0100
        /*02b6*/ 	.byte	0x06
	.zero		1


	//   ....[29]....
        /*02b8*/ 	.word	0x000009e0
        /*02bc*/ 	.word	0x000000ff
        /*02c0*/ 	.word	0x000000e8
        /*02c4*/ 	.short	0x0100
        /*02c6*/ 	.byte	0x06
	.zero		1


	//   ....[30]....
        /*02c8*/ 	.word	0x00000b20
        /*02cc*/ 	.word	0x000000ff
        /*02d0*/ 	.word	0x000000f0
        /*02d4*/ 	.short	0x0100
        /*02d6*/ 	.byte	0x06
	.zero		1


	//   ....[31]....
        /*02d8*/ 	.word	0x00000b30
        /*02dc*/ 	.word	0x000000ff
        /*02e0*/ 	.word	0x00000100
        /*02e4*/ 	.short	0x0100
        /*02e6*/ 	.byte	0x06
	.zero		1


	//   ....[32]....
        /*02e8*/ 	.word	0x00000b40
        /*02ec*/ 	.word	0x000000ff
        /*02f0*/ 	.word	0x000000f8
        /*02f4*/ 	.short	0x0100
        /*02f6*/ 	.byte	0x06
	.zero		1


	//   ....[33]....
        /*02f8*/ 	.word	0x00000b50
        /*02fc*/ 	.word	0x000000ff
        /*0300*/ 	.word	0x00000108
        /*0304*/ 	.short	0x0100
        /*0306*/ 	.byte	0x06
	.zero		1


	//   ....[34]....
        /*0308*/ 	.word	0x00000c80
        /*030c*/ 	.word	0x000000ff
        /*0310*/ 	.word	0x00000110
        /*0314*/ 	.short	0x0100
        /*0316*/ 	.byte	0x04
	.zero		1


	//   ....[35]....
        /*0318*/ 	.word	0x00000c90
        /*031c*/ 	.word	0x000000ff
        /*0320*/ 	.word	0x00000130
        /*0324*/ 	.short	0x0100
        /*0326*/ 	.byte	0x04
	.zero		1


	//   ....[36]....
        /*0328*/ 	.word	0x00000ca0
        /*032c*/ 	.word	0x000000ff
        /*0330*/ 	.word	0x00000118
        /*0334*/ 	.short	0x0100
        /*0336*/ 	.byte	0x04
	.zero		1


	//   ....[37]....
        /*0338*/ 	.word	0x00000cb0
        /*033c*/ 	.word	0x000000ff
        /*0340*/ 	.word	0x00000138
        /*0344*/ 	.short	0x0100
        /*0346*/ 	.byte	0x04
	.zero		1


	//   ....[38]....
        /*0348*/ 	.word	0x00000cc0
        /*034c*/ 	.word	0x000000ff
        /*0350*/ 	.word	0x00000120
        /*0354*/ 	.short	0x0100
        /*0356*/ 	.byte	0x04
	.zero		1


	//   ....[39]....
        /*0358*/ 	.word	0x00000cd0
        /*035c*/ 	.word	0x000000ff
        /*0360*/ 	.word	0x00000140
        /*0364*/ 	.short	0x0100
        /*0366*/ 	.byte	0x04
	.zero		1


	//   ....[40]....
        /*0368*/ 	.word	0x00000ce0
        /*036c*/ 	.word	0x000000ff
        /*0370*/ 	.word	0x00000128
        /*0374*/ 	.short	0x0100
        /*0376*/ 	.byte	0x04
	.zero		1


	//   ....[41]....
        /*0378*/ 	.word	0x00000cf0
        /*037c*/ 	.word	0x000000ff
        /*0380*/ 	.word	0x00000148
        /*0384*/ 	.short	0x0100
        /*0386*/ 	.byte	0x04
	.zero		1


	//   ....[42]....
        /*0388*/ 	.word	0x00000de0
        /*038c*/ 	.word	0x000000ff
        /*0390*/ 	.word	0x00000150
        /*0394*/ 	.short	0x0100
        /*0396*/ 	.byte	0x04
	.zero		1


	//   ....[43]....
        /*0398*/ 	.word	0x00000df0
        /*039c*/ 	.word	0x000000ff
        /*03a0*/ 	.word	0x00000160
        /*03a4*/ 	.short	0x0100
        /*03a6*/ 	.byte	0x04
	.zero		1


	//   ....[44]....
        /*03a8*/ 	.word	0x00000e00
        /*03ac*/ 	.word	0x000000ff
        /*03b0*/ 	.word	0x00000158
        /*03b4*/ 	.short	0x0100
        /*03b6*/ 	.byte	0x04
	.zero		1


	//   ....[45]....
        /*03b8*/ 	.word	0x00000e10
        /*03bc*/ 	.word	0x000000ff
        /*03c0*/ 	.word	0x00000168
        /*03c4*/ 	.short	0x0100
        /*03c6*/ 	.byte	0x04
	.zero		1


	//   ....[46]....
        /*03c8*/ 	.word	0x00001910
        /*03cc*/ 	.word	0x00000000
        /*03d0*/ 	.word	0x00000160
        /*03d4*/ 	.short	0x010a
        /*03d6*/ 	.byte	0xff
	.zero		1


	//   ....[47]....
        /*03d8*/ 	.word	0x00001940
        /*03dc*/ 	.word	0x00000000
        /*03e0*/ 	.word	0x00000150
        /*03e4*/ 	.short	0x0101
        /*03e6*/ 	.byte	0xff
	.zero		1


	//   ....[48]....
        /*03e8*/ 	.word	0x00001a10
        /*03ec*/ 	.word	0x000000ff
        /*03f0*/ 	.word	0x00000068
        /*03f4*/ 	.short	0x010a
        /*03f6*/ 	.byte	0x04
	.zero		1


	//   ....[49]....
        /*03f8*/ 	.word	0x00001a90
        /*03fc*/ 	.word	0x000000ff
        /*0400*/ 	.word	0x00000068
        /*0404*/ 	.short	0x010a
        /*0406*/ 	.byte	0x21
	.zero		1


	//   ....[50]....
        /*0408*/ 	.word	0x00001c20
        /*040c*/ 	.word	0x000000ff
        /*0410*/ 	.word	0x00000068
        /*0414*/ 	.short	0x010a
        /*0416*/ 	.byte	0x08
	.zero		1


	//   ....[51]....
        /*0418*/ 	.word	0x00001d40
        /*041c*/ 	.word	0x000000ff
        /*0420*/ 	.word	0x000000e8
        /*0424*/ 	.short	0x0101
        /*0426*/ 	.byte	0x06
	.zero		1


	//   ....[52]....
        /*0428*/ 	.word	0x00001d60
        /*042c*/ 	.word	0x000000ff
        /*0430*/ 	.word	0x00000068
        /*0434*/ 	.short	0x010a
        /*0436*/ 	.byte	0x04
	.zero		1


	//   ....[53]....
        /*0438*/ 	.word	0x00001de0
        /*043c*/ 	.word	0x000000ff
        /*0440*/ 	.word	0x00000068
        /*0444*/ 	.short	0x010a
        /*0446*/ 	.byte	0x11
	.zero		1


	//   ....[54]....
        /*0448*/ 	.word	0x00001ff0
        /*044c*/ 	.word	0x000000ff
        /*0450*/ 	.word	0x00000068
        /*0454*/ 	.short	0x010a
        /*0456*/ 	.byte	0x07
	.zero		1


	//   ....[55]....
        /*0458*/ 	.word	0x000020c0
        /*045c*/ 	.word	0x00000003
        /*0460*/ 	.word	0x000000f0
        /*0464*/ 	.short	0x010a
        /*0466*/ 	.byte	0xff
	.zero		1


	//   ....[56]....
        /*0468*/ 	.word	0x00002210
        /*046c*/ 	.word	0x00000000
        /*0470*/ 	.word	0x00000000
        /*0474*/ 	.short	0x0101
        /*0476*/ 	.byte	0xff
	.zero		1


	//   ....[57]....
        /*0478*/ 	.word	0x000027b0
        /*047c*/ 	.word	0x000000ff
        /*0480*/ 	.word	0x00000000
        /*0484*/ 	.short	0x010a
        /*0486*/ 	.byte	0x04
	.zero		1


	//   ....[58]....
        /*0488*/ 	.word	0x00002840
        /*048c*/ 	.word	0x000000ff
        /*0490*/ 	.word	0x00000000
        /*0494*/ 	.short	0x010a
        /*0496*/ 	.byte	0x05
	.zero		1


	//   ....[59]....
        /*0498*/ 	.word	0x000028d0
        /*049c*/ 	.word	0x000000ff
        /*04a0*/ 	.word	0x00000000
        /*04a4*/ 	.short	0x010a
        /*04a6*/ 	.byte	0x05
	.zero		1


	//   ....[60]....
        /*04a8*/ 	.word	0x00002960
        /*04ac*/ 	.word	0x000000ff
        /*04b0*/ 	.word	0x00000000
        /*04b4*/ 	.short	0x010a
        /*04b6*/ 	.byte	0x05
	.zero		1


	//   ....[61]....
        /*04b8*/ 	.word	0x000029f0
        /*04bc*/ 	.word	0x000000ff
        /*04c0*/ 	.word	0x00000000
        /*04c4*/ 	.short	0x010a
        /*04c6*/ 	.byte	0x05
	.zero		1


	//   ....[62]....
        /*04c8*/ 	.word	0x00002a80
        /*04cc*/ 	.word	0x000000ff
        /*04d0*/ 	.word	0x00000000
        /*04d4*/ 	.short	0x010a
        /*04d6*/ 	.byte	0x05
	.zero		1


	//   ....[63]....
        /*04d8*/ 	.word	0x00002b10
        /*04dc*/ 	.word	0x000000ff
        /*04e0*/ 	.word	0x00000000
        /*04e4*/ 	.short	0x010a
        /*04e6*/ 	.byte	0x05
	.zero		1


	//   ....[64]....
        /*04e8*/ 	.word	0x00002ba0
        /*04ec*/ 	.word	0x000000ff
        /*04f0*/ 	.word	0x00000000
        /*04f4*/ 	.short	0x010a
        /*04f6*/ 	.byte	0x05
	.zero		1


	//   ....[65]....
        /*04f8*/ 	.word	0x00002c30
        /*04fc*/ 	.word	0x000000ff
        /*0500*/ 	.word	0x00000000
        /*0504*/ 	.short	0x010a
        /*0506*/ 	.byte	0x05
	.zero		1


	//   ....[66]....
        /*0508*/ 	.word	0x00002cc0
        /*050c*/ 	.word	0x000000ff
        /*0510*/ 	.word	0x00000000
        /*0514*/ 	.short	0x010a
        /*0516*/ 	.byte	0x05
	.zero		1


	//   ....[67]....
        /*0518*/ 	.word	0x00002d50
        /*051c*/ 	.word	0x000000ff
        /*0520*/ 	.word	0x00000000
        /*0524*/ 	.short	0x010a
        /*0526*/ 	.byte	0x05
	.zero		1


	//   ....[68]....
        /*0528*/ 	.word	0x00002de0
        /*052c*/ 	.word	0x000000ff
        /*0530*/ 	.word	0x00000000
        /*0534*/ 	.short	0x010a
        /*0536*/ 	.byte	0x05
	.zero		1


	//   ....[69]....
        /*0538*/ 	.word	0x00002e80
        /*053c*/ 	.word	0x00000000
        /*0540*/ 	.word	0x00000000
        /*0544*/ 	.short	0x010a
        /*0546*/ 	.byte	0xff
	.zero		1


	//   ....[70]....
        /*0548*/ 	.word	0x00002fa0
        /*054c*/ 	.word	0x00000002
        /*0550*/ 	.word	0x00000150
        /*0554*/ 	.short	0x010a
        /*0556*/ 	.byte	0xff
	.zero		1


	//   ....[71]....
        /*0558*/ 	.word	0x00003010
        /*055c*/ 	.word	0x00000002
        /*0560*/ 	.word	0x00000000
        /*0564*/ 	.short	0x0101
        /*0566*/ 	.byte	0xff
	.zero		1


	//   ....[72]....
        /*0568*/ 	.word	0x00003030
        /*056c*/ 	.word	0x000000ff
        /*0570*/ 	.word	0x00000100
        /*0574*/ 	.short	0x010a
        /*0576*/ 	.byte	0x04
	.zero		1


	//   ....[73]....
        /*0578*/ 	.word	0x00003150
        /*057c*/ 	.word	0x00000002
        /*0580*/ 	.word	0x000000f0
        /*0584*/ 	.short	0x010a
        /*0586*/ 	.byte	0xff
	.zero		1


	//   ....[74]....
        /*0588*/ 	.word	0x00003250
        /*058c*/ 	.word	0x00000002
        /*0590*/ 	.word	0x00000000
        /*0594*/ 	.short	0x0101
        /*0596*/ 	.byte	0xff
	.zero		1


	//   ....[75]....
        /*0598*/ 	.word	0x000032e0
        /*059c*/ 	.word	0x000000ff
        /*05a0*/ 	.word	0x00000100
        /*05a4*/ 	.short	0x0106
        /*05a6*/ 	.byte	0x04
	.zero		1


	//   ....[76]....
        /*05a8*/ 	.word	0x00003300
        /*05ac*/ 	.word	0x000000ff
        /*05b0*/ 	.word	0x00000100
        /*05b4*/ 	.short	0x010a
        /*05b6*/ 	.byte	0x04
	.zero		1


	//   ....[77]....
        /*05b8*/ 	.word	0x00003390
        /*05bc*/ 	.word	0x000000ff
        /*05c0*/ 	.word	0x00000100
        /*05c4*/ 	.short	0x0106
        /*05c6*/ 	.byte	0x07
	.zero		1


	//   ....[78]....
        /*05c8*/ 	.word	0x000033d0
        /*05cc*/ 	.word	0x00000000
        /*05d0*/ 	.word	0x00000100
        /*05d4*/ 	.short	0x010a
        /*05d6*/ 	.byte	0xff
	.zero		1


	//   ....[79]....
        /*05d8*/ 	.word	0x00003920
        /*05dc*/ 	.word	0x00000000
        /*05e0*/ 	.word	0x000000f0
        /*05e4*/ 	.short	0x010a
        /*05e6*/ 	.byte	0xff
	.zero		1


	//   ....[80]....
        /*05e8*/ 	.word	0x00003a20
        /*05ec*/ 	.word	0x00000003
        /*05f0*/ 	.word	0x00000000
        /*05f4*/ 	.short	0x0101
        /*05f6*/ 	.byte	0xff
	.zero		1


	//   ....[81]....
        /*05f8*/ 	.word	0x00003a30
        /*05fc*/ 	.word	0x000000ff
        /*0600*/ 	.word	0x00000000
        /*0604*/ 	.short	0x010a
        /*0606*/ 	.byte	0x04
	.zero		1


	//   ....[82]....
        /*0608*/ 	.word	0x00003ab0
        /*060c*/ 	.word	0x000000ff
        /*0610*/ 	.word	0x00000130
        /*0614*/ 	.short	0x010a
        /*0616*/ 	.byte	0x1f
	.zero		1


	//   ....[83]....
        /*0618*/ 	.word	0x00003b90
        /*061c*/ 	.word	0x000000ff
        /*0620*/ 	.word	0x00000000
        /*0624*/ 	.short	0x010a
        /*0626*/ 	.byte	0x05
	.zero		1


	//   ....[84]....
        /*0628*/ 	.word	0x00003cd0
        /*062c*/ 	.word	0x000000ff
        /*0630*/ 	.word	0x00000000
        /*0634*/ 	.short	0x010a
        /*0636*/ 	.byte	0x04
	.zero		1


	//   ....[85]....
        /*0638*/ 	.word	0x00003f60
        /*063c*/ 	.word	0x000000ff
        /*0640*/ 	.word	0x00000000
        /*0644*/ 	.short	0x010a
        /*0646*/ 	.byte	0x04
	.zero		1


	//   ....[86]....
        /*0648*/ 	.word	0x00003ff0
        /*064c*/ 	.word	0x000000ff
        /*0650*/ 	.word	0x00000000
        /*0654*/ 	.short	0x010a
        /*0656*/ 	.byte	0x05
	.zero		1


	//   ....[87]....
        /*0658*/ 	.word	0x00004080
        /*065c*/ 	.word	0x000000ff
        /*0660*/ 	.word	0x00000000
        /*0664*/ 	.short	0x010a
        /*0666*/ 	.byte	0x05
	.zero		1


	//   ....[88]....
        /*0668*/ 	.word	0x00004110
        /*066c*/ 	.word	0x000000ff
        /*0670*/ 	.word	0x00000000
        /*0674*/ 	.short	0x010a
        /*0676*/ 	.byte	0x04
	.zero		1


	//   ....[89]....
        /*0678*/ 	.word	0x00004600
        /*067c*/ 	.word	0x00000003
        /*0680*/ 	.word	0x000000f0
        /*0684*/ 	.short	0x010a
        /*0686*/ 	.byte	0xff
	.zero		1


	//   ....[90]....
        /*0688*/ 	.word	0x00004770
        /*068c*/ 	.word	0x00000000
        /*0690*/ 	.word	0x00000000
        /*0694*/ 	.short	0x0101
        /*0696*/ 	.byte	0xff
	.zero		1


	//   ....[91]....
        /*0698*/ 	.word	0x00004c30
        /*069c*/ 	.word	0x000000ff
        /*06a0*/ 	.word	0x000000e8
        /*06a4*/ 	.short	0x010a
        /*06a6*/ 	.byte	0x11
	.zero		1


	//   ....[92]....
        /*06a8*/ 	.word	0x00004dc0
        /*06ac*/ 	.word	0x000000ff
        /*06b0*/ 	.word	0x000000d8
        /*06b4*/ 	.short	0x010a
        /*06b6*/ 	.byte	0x11
	.zero		1


	//   ....[93]....
        /*06b8*/ 	.word	0x00004fd0
        /*06bc*/ 	.word	0x000000ff
        /*06c0*/ 	.word	0x000000d0
        /*06c4*/ 	.short	0x010b
        /*06c6*/ 	.byte	0x11
	.zero		1


	//   ....[94]....
        /*06c8*/ 	.word	0x00004fe0
        /*06cc*/ 	.word	0x000000ff
        /*06d0*/ 	.word	0x00000000
        /*06d4*/ 	.short	0x0101
        /*06d6*/ 	.byte	0x30
	.zero		1


	//   ....[95]....
        /*06d8*/ 	.word	0x00005020
        /*06dc*/ 	.word	0x00000000
        /*06e0*/ 	.word	0x000000d8
        /*06e4*/ 	.short	0x010a
        /*06e6*/ 	.byte	0xff
	.zero		1


	//   ....[96]....
        /*06e8*/ 	.word	0x00005350
        /*06ec*/ 	.word	0x00000003
        /*06f0*/ 	.word	0x000000f0
        /*06f4*/ 	.short	0x010a
        /*06f6*/ 	.byte	0xff
	.zero		1


	//   ....[97]....
        /*06f8*/ 	.word	0x000054d0
        /*06fc*/ 	.word	0x00000000
        /*0700*/ 	.word	0x00000000
        /*0704*/ 	.short	0x0101
        /*0706*/ 	.byte	0xff
	.zero		1


	//   ....[98]....
        /*0708*/ 	.word	0x00005f30
        /*070c*/ 	.word	0x000000ff
        /*0710*/ 	.word	0x000000d0
        /*0714*/ 	.short	0x010a
        /*0716*/ 	.byte	0x2c
	.zero		1


	//   ....[99]....
        /*0718*/ 	.word	0x00005f40
        /*071c*/ 	.word	0x00000010
        /*0720*/ 	.word	0x00000110
        /*0724*/ 	.short	0x010a
        /*0726*/ 	.byte	0xff
	.zero		1


	//   ....[100]....
        /*0728*/ 	.word	0x000060f0
        /*072c*/ 	.word	0x000000ff
        /*0730*/ 	.word	0x000000d0
        /*0734*/ 	.short	0x010a
        /*0736*/ 	.byte	0x2c
	.zero		1


	//   ....[101]....
        /*0738*/ 	.word	0x000061d0
        /*073c*/ 	.word	0x000000ff
        /*0740*/ 	.word	0x00000000
        /*0744*/ 	.short	0x0101
        /*0746*/ 	.byte	0x04
	.zero		1


	//   ....[102]....
        /*0748*/ 	.word	0x00006230
        /*074c*/ 	.word	0x00000010
        /*0750*/ 	.word	0x00000110
        /*0754*/ 	.short	0x010a
        /*0756*/ 	.byte	0xff
	.zero		1


	//   ....[103]....
        /*0758*/ 	.word	0x000064f0
        /*075c*/ 	.word	0x000000ff
        /*0760*/ 	.word	0x00000000
        /*0764*/ 	.short	0x0101
        /*0766*/ 	.byte	0x04
	.zero		1


	//   ....[104]....
        /*0768*/ 	.word	0x00006ef0
        /*076c*/ 	.word	0x00000000
        /*0770*/ 	.word	0x00000160
        /*0774*/ 	.short	0x010a
        /*0776*/ 	.byte	0xff
	.zero		1


	//   ....[105]....
        /*0778*/ 	.word	0x00006f50
        /*077c*/ 	.word	0x00000000
        /*0780*/ 	.word	0x00000068
        /*0784*/ 	.short	0x010a
        /*0786*/ 	.byte	0xff
	.zero		1


	//   ....[106]....
        /*0788*/ 	.word	0x00006fb0
        /*078c*/ 	.word	0x00000000
        /*0790*/ 	.word	0x00000068
        /*0794*/ 	.short	0x010a
        /*0796*/ 	.byte	0xff
	.zero		1


	//   ....[107]....
        /*0798*/ 	.word	0x00007000
        /*079c*/ 	.word	0x00000003
        /*07a0*/ 	.word	0x000000f0
        /*07a4*/ 	.short	0x010a
        /*07a6*/ 	.byte	0xff
	.zero		1


	//   ....[108]....
        /*07a8*/ 	.word	0x00007060
        /*07ac*/ 	.word	0x00000000
        /*07b0*/ 	.word	0x00000000
        /*07b4*/ 	.short	0x010a
        /*07b6*/ 	.byte	0xff
	.zero		1


	//   ....[109]....
        /*07b8*/ 	.word	0x000070c0
        /*07bc*/ 	.word	0x00000000
        /*07c0*/ 	.word	0x00000000
        /*07c4*/ 	.short	0x010a
        /*07c6*/ 	.byte	0xff
	.zero		1


	//   ....[110]....
        /*07c8*/ 	.word	0x00007120
        /*07cc*/ 	.word	0x00000000
        /*07d0*/ 	.word	0x00000000
        /*07d4*/ 	.short	0x010a
        /*07d6*/ 	.byte	0xff
	.zero		1


	//   ....[111]....
        /*07d8*/ 	.word	0x00007180
        /*07dc*/ 	.word	0x00000000
        /*07e0*/ 	.word	0x00000000
        /*07e4*/ 	.short	0x010a
        /*07e6*/ 	.byte	0xff
	.zero		1


	//   ....[112]....
        /*07e8*/ 	.word	0x000071e0
        /*07ec*/ 	.word	0x00000000
        /*07f0*/ 	.word	0x00000000
        /*07f4*/ 	.short	0x010a
        /*07f6*/ 	.byte	0xff
	.zero		1


	//   ....[113]....
        /*07f8*/ 	.word	0x00007240
        /*07fc*/ 	.word	0x00000000
        /*0800*/ 	.word	0x00000000
        /*0804*/ 	.short	0x010a
        /*0806*/ 	.byte	0xff
	.zero		1


	//   ....[114]....
        /*0808*/ 	.word	0x000072a0
        /*080c*/ 	.word	0x00000000
        /*0810*/ 	.word	0x00000000
        /*0814*/ 	.short	0x010a
        /*0816*/ 	.byte	0xff
	.zero		1


	//   ....[115]....
        /*0818*/ 	.word	0x00007300
        /*081c*/ 	.word	0x00000000
        /*0820*/ 	.word	0x00000000
        /*0824*/ 	.short	0x010a
        /*0826*/ 	.byte	0xff
	.zero		1


	//   ....[116]....
        /*0828*/ 	.word	0x00007360
        /*082c*/ 	.word	0x00000000
        /*0830*/ 	.word	0x00000000
        /*0834*/ 	.short	0x010a
        /*0836*/ 	.byte	0xff
	.zero		1


	//   ....[117]....
        /*0838*/ 	.word	0x000073c0
        /*083c*/ 	.word	0x00000000
        /*0840*/ 	.word	0x00000000
        /*0844*/ 	.short	0x010a
        /*0846*/ 	.byte	0xff
	.zero		1


	//   ....[118]....
        /*0848*/ 	.word	0x00007420
        /*084c*/ 	.word	0x00000000
        /*0850*/ 	.word	0x00000000
        /*0854*/ 	.short	0x010a
        /*0856*/ 	.byte	0xff
	.zero		1


	//   ....[119]....
        /*0858*/ 	.word	0x00007480
        /*085c*/ 	.word	0x00000000
        /*0860*/ 	.word	0x00000000
        /*0864*/ 	.short	0x010a
        /*0866*/ 	.byte	0xff
	.zero		1


	//   ....[120]....
        /*0868*/ 	.word	0x000074d0
        /*086c*/ 	.word	0x00000002
        /*0870*/ 	.word	0x00000150
        /*0874*/ 	.short	0x010a
        /*0876*/ 	.byte	0xff
	.zero		1


	//   ....[121]....
        /*0878*/ 	.word	0x00007530
        /*087c*/ 	.word	0x00000002
        /*0880*/ 	.word	0x00000100
        /*0884*/ 	.short	0x010a
        /*0886*/ 	.byte	0xff
	.zero		1


	//   ....[122]....
        /*0888*/ 	.word	0x00007580
        /*088c*/ 	.word	0x00000002
        /*0890*/ 	.word	0x000000f0
        /*0894*/ 	.short	0x010a
        /*0896*/ 	.byte	0xff
	.zero		1


	//   ....[123]....
        /*0898*/ 	.word	0x000075e0
        /*089c*/ 	.word	0x00000000
        /*08a0*/ 	.word	0x00000100
        /*08a4*/ 	.short	0x010a
        /*08a6*/ 	.byte	0xff
	.zero		1


	//   ....[124]....
        /*08a8*/ 	.word	0x00007630
        /*08ac*/ 	.word	0x00000000
        /*08b0*/ 	.word	0x000000f0
        /*08b4*/ 	.short	0x010a
        /*08b6*/ 	.byte	0xff
	.zero		1


	//   ....[125]....
        /*08b8*/ 	.word	0x00007690
        /*08bc*/ 	.word	0x00000002
        /*08c0*/ 	.word	0x00000130
        /*08c4*/ 	.short	0x010a
        /*08c6*/ 	.byte	0xff
	.zero		1


	//   ....[126]....
        /*08c8*/ 	.word	0x000076f0
        /*08cc*/ 	.word	0x00000000
        /*08d0*/ 	.word	0x00000000
        /*08d4*/ 	.short	0x010a
        /*08d6*/ 	.byte	0xff
	.zero		1


	//   ....[127]....
        /*08d8*/ 	.word	0x00007750
        /*08dc*/ 	.word	0x00000000
        /*08e0*/ 	.word	0x00000000
        /*08e4*/ 	.short	0x010a
        /*08e6*/ 	.byte	0xff
	.zero		1


	//   ....[128]....
        /*08e8*/ 	.word	0x000077b0
        /*08ec*/ 	.word	0x00000000
        /*08f0*/ 	.word	0x00000000
        /*08f4*/ 	.short	0x010a
        /*08f6*/ 	.byte	0xff
	.zero		1


	//   ....[129]....
        /*08f8*/ 	.word	0x00007810
        /*08fc*/ 	.word	0x00000000
        /*0900*/ 	.word	0x00000000
        /*0904*/ 	.short	0x010a
        /*0906*/ 	.byte	0xff
	.zero		1


	//   ....[130]....
        /*0908*/ 	.word	0x00007870
        /*090c*/ 	.word	0x00000000
        /*0910*/ 	.word	0x00000000
        /*0914*/ 	.short	0x010a
        /*0916*/ 	.byte	0xff
	.zero		1


	//   ....[131]....
        /*0918*/ 	.word	0x000078c0
        /*091c*/ 	.word	0x00000003
        /*0920*/ 	.word	0x000000f0
        /*0924*/ 	.short	0x010a
        /*0926*/ 	.byte	0xff
	.zero		1


	//   ....[132]....
        /*0928*/ 	.word	0x00007920
        /*092c*/ 	.word	0x00000000
        /*0930*/ 	.word	0x000000e8
        /*0934*/ 	.short	0x010a
        /*0936*/ 	.byte	0xff
	.zero		1


	//   ....[133]....
        /*0938*/ 	.word	0x00007980
        /*093c*/ 	.word	0x00000000
        /*0940*/ 	.word	0x000000d8
        /*0944*/ 	.short	0x010a
        /*0946*/ 	.byte	0xff
	.zero		1


	//   ....[134]....
        /*0948*/ 	.word	0x000079d0
        /*094c*/ 	.word	0x00000003
        /*0950*/ 	.word	0x000000f0
        /*0954*/ 	.short	0x010a
        /*0956*/ 	.byte	0xff
	.zero		1


	//   ....[135]....
        /*0958*/ 	.word	0x00007a30
        /*095c*/ 	.word	0x00000000
        /*0960*/ 	.word	0x000000d0
        /*0964*/ 	.short	0x010a
        /*0966*/ 	.byte	0xff
	.zero		1


	//   ....[136]....
        /*0968*/ 	.word	0x00007a80
        /*096c*/ 	.word	0x00000010
        /*0970*/ 	.word	0x00000110
        /*0974*/ 	.short	0x010a
        /*0976*/ 	.byte	0xff
	.zero		1


	//----- nvinfo : EIATTR_NUM_MBARRIERS
	.align		4
.L_47:
        /*0978*/ 	.byte	0x03, 0x38
        /*097a*/ 	.short	0x002e


	//----- nvinfo : EIATTR_EXIT_INSTR_OFFSETS
	.align		4
        /*097c*/ 	.byte	0x04, 0x1c
        /*097e*/ 	.short	(.L_49 - .L_48)


	//   ....[0]....
.L_48:
        /*0980*/ 	.word	0x00002eb0


	//   ....[1]....
        /*0984*/ 	.word	0x000033a0


	//   ....[2]....
        /*0988*/ 	.word	0x00003400


	//   ....[3]....
        /*098c*/ 	.word	0x00004370


	//   ....[4]....
        /*0990*/ 	.word	0x00005050


	//   ....[5]....
        /*0994*/ 	.word	0x00005090


	//   ....[6]....
        /*0998*/ 	.word	0x00006ee0


	//----- nvinfo : EIATTR_MAX_THREADS
	.align		4
.L_49:
        /*099c*/ 	.byte	0x04, 0x05
        /*099e*/ 	.short	(.L_51 - .L_50)
.L_50:
        /*09a0*/ 	.word	0x00000100
        /*09a4*/ 	.word	0x00000001
        /*09a8*/ 	.word	0x00000001


	//----- nvinfo : EIATTR_CRS_STACK_SIZE
	.align		4
.L_51:
        /*09ac*/ 	.byte	0x04, 0x1e
        /*09ae*/ 	.short	(.L_53 - .L_52)
.L_52:
        /*09b0*/ 	.word	0x00000000


	//----- nvinfo : EIATTR_CBANK_PARAM_SIZE
	.align		4
.L_53:
        /*09b4*/ 	.byte	0x03, 0x19
        /*09b6*/ 	.short	0x0800


	//----- nvinfo : EIATTR_PARAM_CBANK
	.align		4
        /*09b8*/ 	.byte	0x04, 0x0a
        /*09ba*/ 	.short	(.L_55 - .L_54)
	.align		4
.L_54:
        /*09bc*/ 	.word	index@(.nv.constant0._ZN7cutlass13device_kernelINS_4gemm6kernel13GemmUniversalIN4cute5tupleIJiiiiEEENS1_10collective13CollectiveMmaINS1_35MainloopSm100TmaUmmaWarpSpecializedILi13ELi2ELi4ENS5_IJNS4_1CILi2EEENSA_ILi1EEESC_EEEEENS5_IJNSA_ILi64EEESF_NSA_ILi128EEEEEEaNS5_IJlSC_lEEEaSI_NS4_8TiledMMAINS4_8MMA_AtomIJNS4_15SM100_MMA_S8_SSIaaiLi64ELi64ELNS4_4UMMA5MajorE0ELSN_0ELNSM_8SaturateE0EEEEEENS4_6LayoutINS5_IJSC_SC_SC_EEENS5_IJNSA_ILi0EEEST_ST_EEEEENS5_IJNS4_10UnderscoreESW_SW_EEEEENS4_13SM90_TMA_LOADENS4_14ComposedLayoutINS4_7SwizzleILi3ELi4ELi3EEENS4_18smem_ptr_flag_bitsILi8EEENSR_INS5_IJNSA_ILi8EEESG_EEENS5_IJSG_SC_EEEEEEEvNS4_8identityENS4_23SM90_TMA_LOAD_MULTICASTES19_vS1A_EENS_8epilogue10collective18CollectiveEpilogueINS1D_23Sm100TmaWarpSpecializedILi1ELi1ELi32ELb0ELb0EEEJSH_NS5_IJNSR_ISF_SC_EES1I_EEEaSI_aSI_NS1D_6fusion15FusionCallbacksIS1H_NS1K_17LinearCombinationIaiaiLNS_15FloatRoundStyleE2EEESH_S1J_JEEENS4_5SM1004TMEM4LOAD26SM100_TMEM_LOAD_16dp32b32xESZ_NS10_INS11_ILi2ELi4ELi3EEES14_NSR_INS5_IJS15_SF_EEENS5_IJSF_SC_EEEEEEENS4_39AutoVectorizingCopyWithAssumedAlignmentILi128EEENS4_14SM90_TMA_STOREES1Y_S20_S20_EEEvvEEEEvNT_6ParamsE)
        /*09c0*/ 	.short	0x0380
        /*09c2*/ 	.short	0x0800


	//----- nvinfo : EIATTR_SW_WAR
	.align		4
.L_55:
        /*09c4*/ 	.byte	0x04, 0x36
        /*09c6*/ 	.short	(.L_57 - .L_56)
.L_56:
        /*09c8*/ 	.word	0x00000008
.L_57:


//--------------------- .nv.callgraph             --------------------------
	.section	.nv.callgraph,"",@"SHT_CUDA_CALLGRAPH"
	.align	4
	.sectionentsize	8
	.align		4
        /*0000*/ 	.word	0x00000000
	.align		4
        /*0004*/ 	.word	0xffffffff
	.align		4
        /*0008*/ 	.word	index@(_ZN7cutlass13device_kernelINS_4gemm6kernel13GemmUniversalIN4cute5tupleIJiiiiEEENS1_10collective13CollectiveMmaINS1_35MainloopSm100TmaUmmaWarpSpecializedILi13ELi2ELi4ENS5_IJNS4_1CILi2EEENSA_ILi1EEESC_EEEEENS5_IJNSA_ILi64EEESF_NSA_ILi128EEEEEEaNS5_IJlSC_lEEEaSI_NS4_8TiledMMAINS4_8MMA_AtomIJNS4_15SM100_MMA_S8_SSIaaiLi64ELi64ELNS4_4UMMA5MajorE0ELSN_0ELNSM_8SaturateE0EEEEEENS4_6LayoutINS5_IJSC_SC_SC_EEENS5_IJNSA_ILi0EEEST_ST_EEEEENS5_IJNS4_10UnderscoreESW_SW_EEEEENS4_13SM90_TMA_LOADENS4_14ComposedLayoutINS4_7SwizzleILi3ELi4ELi3EEENS4_18smem_ptr_flag_bitsILi8EEENSR_INS5_IJNSA_ILi8EEESG_EEENS5_IJSG_SC_EEEEEEEvNS4_8identityENS4_23SM90_TMA_LOAD_MULTICASTES19_vS1A_EENS_8epilogue10collective18CollectiveEpilogueINS1D_23Sm100TmaWarpSpecializedILi1ELi1ELi32ELb0ELb0EEEJSH_NS5_IJNSR_ISF_SC_EES1I_EEEaSI_aSI_NS1D_6fusion15FusionCallbacksIS1H_NS1K_17LinearCombinationIaiaiLNS_15FloatRoundStyleE2EEESH_S1J_JEEENS4_5SM1004TMEM4LOAD26SM100_TMEM_LOAD_16dp32b32xESZ_NS10_INS11_ILi2ELi4ELi3EEES14_NSR_INS5_IJS15_SF_EEENS5_IJSF_SC_EEEEEEENS4_39AutoVectorizingCopyWithAssumedAlignmentILi128EEENS4_14SM90_TMA_STOREES1Y_S20_S20_EEEvvEEEEvNT_6ParamsE)
	.align		4
        /*000c*/ 	.word	index@(__assertfail)
	.align		4
        /*0010*/ 	.word	0x00000000
	.align		4
        /*0014*/ 	.word	0xfffffffe
	.align		4
        /*0018*/ 	.word	0x00000000
	.align		4
        /*001c*/ 	.word	0xfffffffd
	.align		4
        /*0020*/ 	.word	0x00000000
	.align		4
        /*0024*/ 	.word	0xfffffffc


//--------------------- .nv.constant4             --------------------------
	.section	.nv.constant4,"a",@progbits
	.align	8
	.align		8
.nv.constant4:
        /*0000*/ 	.dword	__assertfail
	.align		8
        /*0008*/ 	.dword	__unnamed_1
	.align		8
        /*0010*/ 	.dword	__unnamed_2
	.align		8
        /*0018*/ 	.dword	_ZN40_INTERNAL_2545760f_4_k_cu_79e2f87c_363714cuda3std3__45__cpo5beginE
	.align		8
        /*0020*/ 	.dword	_ZN40_INTERNAL_2545760f_4_k_cu_79e2f87c_363714cuda3std3__45__cpo3endE
	.align		8
        /*0028*/ 	.dword	_ZN40_INTERNAL_2545760f_4_k_cu_79e2f87c_363714cuda3std3__45__cpo6cbeginE
	.align		8
        /*0030*/ 	.dword	_ZN40_INTERNAL_2545760f_4_k_cu_79e2f87c_363714cuda3std3__45__cpo4cendE
	.align		8
        /*0038*/ 	.dword	_ZN40_INTERNAL_2545760f_4_k_cu_79e2f87c_363714cuda3std3__442_GLOBAL__N__2545760f_4_k_cu_79e2f87c_363716ignoreE
	.align		8
        /*0040*/ 	.dword	_ZN40_INTERNAL_2545760f_4_k_cu_79e2f87c_363714cuda3std3__419piecewise_constructE
	.align		8
        /*0048*/ 	.dword	_ZN40_INTERNAL_2545760f_4_k_cu_79e2f87c_363714cuda3std3__48in_placeE
	.align		8
        /*0050*/ 	.dword	_ZN40_INTERNAL_2545760f_4_k_cu_79e2f87c_363714cuda3std6ranges3__45__cpo4swapE
	.align		8
        /*0058*/ 	.dword	_ZN40_INTERNAL_2545760f_4_k_cu_79e2f87c_363714cuda3std6ranges3__45__cpo9iter_moveE
	.align		8
        /*0060*/ 	.dword	_ZN40_INTERNAL_2545760f_4_k_cu_79e2f87c_363714cute7productE
	.align		8
        /*0068*/ 	.dword	_ZN40_INTERNAL_2545760f_4_k_cu_79e2f87c_363714cute1_E
	.align		8
        /*0070*/ 	.dword	$str$25
	.align		8
        /*0078*/ 	.dword	$str$26
	.align		8
        /*0080*/ 	.dword	$str$27
	.align		8
        /*0088*/ 	.dword	$str$28


//--------------------- .text._ZN7cutlass13device_kernelINS_4gemm6kernel13GemmUniversalIN4cute5tupleIJiiiiEEENS1_10collective13CollectiveMmaINS1_35MainloopSm100TmaUmmaWarpSpecializedILi13ELi2ELi4ENS5_IJNS4_1CILi2EEENSA_ILi1EEESC_EEEEENS5_IJNSA_ILi64EEESF_NSA_ILi128EEEEEEaNS5_IJlSC_lEEEaSI_NS4_8TiledMMAINS4_8MMA_AtomIJNS4_15SM100_MMA_S8_SSIaaiLi64ELi64ELNS4_4UMMA5MajorE0ELSN_0ELNSM_8SaturateE0EEEEEENS4_6LayoutINS5_IJSC_SC_SC_EEENS5_IJNSA_ILi0EEEST_ST_EEEEENS5_IJNS4_10UnderscoreESW_SW_EEEEENS4_13SM90_TMA_LOADENS4_14ComposedLayoutINS4_7SwizzleILi3ELi4ELi3EEENS4_18smem_ptr_flag_bitsILi8EEENSR_INS5_IJNSA_ILi8EEESG_EEENS5_IJSG_SC_EEEEEEEvNS4_8identityENS4_23SM90_TMA_LOAD_MULTICASTES19_vS1A_EENS_8epilogue10collective18CollectiveEpilogueINS1D_23Sm100TmaWarpSpecializedILi1ELi1ELi32ELb0ELb0EEEJSH_NS5_IJNSR_ISF_SC_EES1I_EEEaSI_aSI_NS1D_6fusion15FusionCallbacksIS1H_NS1K_17LinearCombinationIaiaiLNS_15FloatRoundStyleE2EEESH_S1J_JEEENS4_5SM1004TMEM4LOAD26SM100_TMEM_LOAD_16dp32b32xESZ_NS10_INS11_ILi2ELi4ELi3EEES14_NSR_INS5_IJS15_SF_EEENS5_IJSF_SC_EEEEEEENS4_39AutoVectorizingCopyWithAssumedAlignmentILi128EEENS4_14SM90_TMA_STOREES1Y_S20_S20_EEEvvEEEEvNT_6ParamsE --------------------------
	.section	.text._ZN7cutlass13device_kernelINS_4gemm6kernel13GemmUniversalIN4cute5tupleIJiiiiEEENS1_10collective13CollectiveMmaINS1_35MainloopSm100TmaUmmaWarpSpecializedILi13ELi2ELi4ENS5_IJNS4_1CILi2EEENSA_ILi1EEESC_EEEEENS5_IJNSA_ILi64EEESF_NSA_ILi128EEEEEEaNS5_IJlSC_lEEEaSI_NS4_8TiledMMAINS4_8MMA_AtomIJNS4_15SM100_MMA_S8_SSIaaiLi64ELi64ELNS4_4UMMA5MajorE0ELSN_0ELNSM_8SaturateE0EEEEEENS4_6LayoutINS5_IJSC_SC_SC_EEENS5_IJNSA_ILi0EEEST_ST_EEEEENS5_IJNS4_10UnderscoreESW_SW_EEEEENS4_13SM90_TMA_LOADENS4_14ComposedLayoutINS4_7SwizzleILi3ELi4ELi3EEENS4_18smem_ptr_flag_bitsILi8EEENSR_INS5_IJNSA_ILi8EEESG_EEENS5_IJSG_SC_EEEEEEEvNS4_8identityENS4_23SM90_TMA_LOAD_MULTICASTES19_vS1A_EENS_8epilogue10collective18CollectiveEpilogueINS1D_23Sm100TmaWarpSpecializedILi1ELi1ELi32ELb0ELb0EEEJSH_NS5_IJNSR_ISF_SC_EES1I_EEEaSI_aSI_NS1D_6fusion15FusionCallbacksIS1H_NS1K_17LinearCombinationIaiaiLNS_15FloatRoundStyleE2EEESH_S1J_JEEENS4_5SM1004TMEM4LOAD26SM100_TMEM_LOAD_16dp32b32xESZ_NS10_INS11_ILi2ELi4ELi3EEES14_NSR_INS5_IJS15_SF_EEENS5_IJSF_SC_EEEEEEENS4_39AutoVectorizingCopyWithAssumedAlignmentILi128EEENS4_14SM90_TMA_STOREES1Y_S20_S20_EEEvvEEEEvNT_6ParamsE,"ax",@progbits
	.align	128
.text._ZN7cutlass13device_kernelINS_4gemm6kernel13GemmUniversalIN4cute5tupleIJiiiiEEENS1_10collective13CollectiveMmaINS1_35MainloopSm100TmaUmmaWarpSpecializedILi13ELi2ELi4ENS5_IJNS4_1CILi2EEENSA_ILi1EEESC_EEEEENS5_IJNSA_ILi64EEESF_NSA_ILi128EEEEEEaNS5_IJlSC_lEEEaSI_NS4_8TiledMMAINS4_8MMA_AtomIJNS4_15SM100_MMA_S8_SSIaaiLi64ELi64ELNS4_4UMMA5MajorE0ELSN_0ELNSM_8SaturateE0EEEEEENS4_6LayoutINS5_IJSC_SC_SC_EEENS5_IJNSA_ILi0EEEST_ST_EEEEENS5_IJNS4_10UnderscoreESW_SW_EEEEENS4_13SM90_TMA_LOADENS4_14ComposedLayoutINS4_7SwizzleILi3ELi4ELi3EEENS4_18smem_ptr_flag_bitsILi8EEENSR_INS5_IJNSA_ILi8EEESG_EEENS5_IJSG_SC_EEEEEEEvNS4_8identityENS4_23SM90_TMA_LOAD_MULTICASTES19_vS1A_EENS_8epilogue10collective18CollectiveEpilogueINS1D_23Sm100TmaWarpSpecializedILi1ELi1ELi32ELb0ELb0EEEJSH_NS5_IJNSR_ISF_SC_EES1I_EEEaSI_aSI_NS1D_6fusion15FusionCallbacksIS1H_NS1K_17LinearCombinationIaiaiLNS_15FloatRoundStyleE2EEESH_S1J_JEEENS4_5SM1004TMEM4LOAD26SM100_TMEM_LOAD_16dp32b32xESZ_NS10_INS11_ILi2ELi4ELi3EEES14_NSR_INS5_IJS15_SF_EEENS5_IJSF_SC_EEEEEEENS4_39AutoVectorizingCopyWithAssumedAlignmentILi128EEENS4_14SM90_TMA_STOREES1Y_S20_S20_EEEvvEEEEvNT_6ParamsE:
        .type           _ZN7cutlass13device_kernelINS_4gemm6kernel13GemmUniversalIN4cute5tupleIJiiiiEEENS1_10collective13CollectiveMmaINS1_35MainloopSm100TmaUmmaWarpSpecializedILi13ELi2ELi4ENS5_IJNS4_1CILi2EEENSA_ILi1EEESC_EEEEENS5_IJNSA_ILi64EEESF_NSA_ILi128EEEEEEaNS5_IJlSC_lEEEaSI_NS4_8TiledMMAINS4_8MMA_AtomIJNS4_15SM100_MMA_S8_SSIaaiLi64ELi64ELNS4_4UMMA5MajorE0ELSN_0ELNSM_8SaturateE0EEEEEENS4_6LayoutINS5_IJSC_SC_SC_EEENS5_IJNSA_ILi0EEEST_ST_EEEEENS5_IJNS4_10UnderscoreESW_SW_EEEEENS4_13SM90_TMA_LOADENS4_14ComposedLayoutINS4_7SwizzleILi3ELi4ELi3EEENS4_18smem_ptr_flag_bitsILi8EEENSR_INS5_IJNSA_ILi8EEESG_EEENS5_IJSG_SC_EEEEEEEvNS4_8identityENS4_23SM90_TMA_LOAD_MULTICASTES19_vS1A_EENS_8epilogue10collective18CollectiveEpilogueINS1D_23Sm100TmaWarpSpecializedILi1ELi1ELi32ELb0ELb0EEEJSH_NS5_IJNSR_ISF_SC_EES1I_EEEaSI_aSI_NS1D_6fusion15FusionCallbacksIS1H_NS1K_17LinearCombinationIaiaiLNS_15FloatRoundStyleE2EEESH_S1J_JEEENS4_5SM1004TMEM4LOAD26SM100_TMEM_LOAD_16dp32b32xESZ_NS10_INS11_ILi2ELi4ELi3EEES14_NSR_INS5_IJS15_SF_EEENS5_IJSF_SC_EEEEEEENS4_39AutoVectorizingCopyWithAssumedAlignmentILi128EEENS4_14SM90_TMA_STOREES1Y_S20_S20_EEEvvEEEEvNT_6ParamsE,@function
        .size           _ZN7cutlass13device_kernelINS_4gemm6kernel13GemmUniversalIN4cute5tupleIJiiiiEEENS1_10collective13CollectiveMmaINS1_35MainloopSm100TmaUmmaWarpSpecializedILi13ELi2ELi4ENS5_IJNS4_1CILi2EEENSA_ILi1EEESC_EEEEENS5_IJNSA_ILi64EEESF_NSA_ILi128EEEEEEaNS5_IJlSC_lEEEaSI_NS4_8TiledMMAINS4_8MMA_AtomIJNS4_15SM100_MMA_S8_SSIaaiLi64ELi64ELNS4_4UMMA5MajorE0ELSN_0ELNSM_8SaturateE0EEEEEENS4_6LayoutINS5_IJSC_SC_SC_EEENS5_IJNSA_ILi0EEEST_ST_EEEEENS5_IJNS4_10UnderscoreESW_SW_EEEEENS4_13SM90_TMA_LOADENS4_14ComposedLayoutINS4_7SwizzleILi3ELi4ELi3EEENS4_18smem_ptr_flag_bitsILi8EEENSR_INS5_IJNSA_ILi8EEESG_EEENS5_IJSG_SC_EEEEEEEvNS4_8identityENS4_23SM90_TMA_LOAD_MULTICASTES19_vS1A_EENS_8epilogue10collective18CollectiveEpilogueINS1D_23Sm100TmaWarpSpecializedILi1ELi1ELi32ELb0ELb0EEEJSH_NS5_IJNSR_ISF_SC_EES1I_EEEaSI_aSI_NS1D_6fusion15FusionCallbacksIS1H_NS1K_17LinearCombinationIaiaiLNS_15FloatRoundStyleE2EEESH_S1J_JEEENS4_5SM1004TMEM4LOAD26SM100_TMEM_LOAD_16dp32b32xESZ_NS10_INS11_ILi2ELi4ELi3EEES14_NSR_INS5_IJS15_SF_EEENS5_IJSF_SC_EEEEEEENS4_39AutoVectorizingCopyWithAssumedAlignmentILi128EEENS4_14SM90_TMA_STOREES1Y_S20_S20_EEEvvEEEEvNT_6ParamsE,(.L_x_163 - _ZN7cutlass13device_kernelINS_4gemm6kernel13GemmUniversalIN4cute5tupleIJiiiiEEENS1_10collective13CollectiveMmaINS1_35MainloopSm100TmaUmmaWarpSpecializedILi13ELi2ELi4ENS5_IJNS4_1CILi2EEENSA_ILi1EEESC_EEEEENS5_IJNSA_ILi64EEESF_NSA_ILi128EEEEEEaNS5_IJlSC_lEEEaSI_NS4_8TiledMMAINS4_8MMA_AtomIJNS4_15SM100_MMA_S8_SSIaaiLi64ELi64ELNS4_4UMMA5MajorE0ELSN_0ELNSM_8SaturateE0EEEEEENS4_6LayoutINS5_IJSC_SC_SC_EEENS5_IJNSA_ILi0EEEST_ST_EEEEENS5_IJNS4_10UnderscoreESW_SW_EEEEENS4_13SM90_TMA_LOADENS4_14ComposedLayoutINS4_7SwizzleILi3ELi4ELi3EEENS4_18smem_ptr_flag_bitsILi8EEENSR_INS5_IJNSA_ILi8EEESG_EEENS5_IJSG_SC_EEEEEEEvNS4_8identityENS4_23SM90_TMA_LOAD_MULTICASTES19_vS1A_EENS_8epilogue10collective18CollectiveEpilogueINS1D_23Sm100TmaWarpSpecializedILi1ELi1ELi32ELb0ELb0EEEJSH_NS5_IJNSR_ISF_SC_EES1I_EEEaSI_aSI_NS1D_6fusion15FusionCallbacksIS1H_NS1K_17LinearCombinationIaiaiLNS_15FloatRoundStyleE2EEESH_S1J_JEEENS4_5SM1004TMEM4LOAD26SM100_TMEM_LOAD_16dp32b32xESZ_NS10_INS11_ILi2ELi4ELi3EEES14_NSR_INS5_IJS15_SF_EEENS5_IJSF_SC_EEEEEEENS4_39AutoVectorizingCopyWithAssumedAlignmentILi128EEENS4_14SM90_TMA_STOREES1Y_S20_S20_EEEvvEEEEvNT_6ParamsE)
        .other          _ZN7cutlass13device_kernelINS_4gemm6kernel13GemmUniversalIN4cute5tupleIJiiiiEEENS1_10collective13CollectiveMmaINS1_35MainloopSm100TmaUmmaWarpSpecializedILi13ELi2ELi4ENS5_IJNS4_1CILi2EEENSA_ILi1EEESC_EEEEENS5_IJNSA_ILi64EEESF_NSA_ILi128EEEEEEaNS5_IJlSC_lEEEaSI_NS4_8TiledMMAINS4_8MMA_AtomIJNS4_15SM100_MMA_S8_SSIaaiLi64ELi64ELNS4_4UMMA5MajorE0ELSN_0ELNSM_8SaturateE0EEEEEENS4_6LayoutINS5_IJSC_SC_SC_EEENS5_IJNSA_ILi0EEEST_ST_EEEEENS5_IJNS4_10UnderscoreESW_SW_EEEEENS4_13SM90_TMA_LOADENS4_14ComposedLayoutINS4_7SwizzleILi3ELi4ELi3EEENS4_18smem_ptr_flag_bitsILi8EEENSR_INS5_IJNSA_ILi8EEESG_EEENS5_IJSG_SC_EEEEEEEvNS4_8identityENS4_23SM90_TMA_LOAD_MULTICASTES19_vS1A_EENS_8epilogue10collective18CollectiveEpilogueINS1D_23Sm100TmaWarpSpecializedILi1ELi1ELi32ELb0ELb0EEEJSH_NS5_IJNSR_ISF_SC_EES1I_EEEaSI_aSI_NS1D_6fusion15FusionCallbacksIS1H_NS1K_17LinearCombinationIaiaiLNS_15FloatRoundStyleE2EEESH_S1J_JEEENS4_5SM1004TMEM4LOAD26SM100_TMEM_LOAD_16dp32b32xESZ_NS10_INS11_ILi2ELi4ELi3EEES14_NSR_INS5_IJS15_SF_EEENS5_IJSF_SC_EEEEEEENS4_39AutoVectorizingCopyWithAssumedAlignmentILi128EEENS4_14SM90_TMA_STOREES1Y_S20_S20_EEEvvEEEEvNT_6ParamsE,@"STO_CUDA_ENTRY STV_DEFAULT"
_ZN7cutlass13device_kernelINS_4gemm6kernel13GemmUniversalIN4cute5tupleIJiiiiEEENS1_10collective13CollectiveMmaINS1_35MainloopSm100TmaUmmaWarpSpecializedILi13ELi2ELi4ENS5_IJNS4_1CILi2EEENSA_ILi1EEESC_EEEEENS5_IJNSA_ILi64EEESF_NSA_ILi128EEEEEEaNS5_IJlSC_lEEEaSI_NS4_8TiledMMAINS4_8MMA_AtomIJNS4_15SM100_MMA_S8_SSIaaiLi64ELi64ELNS4_4UMMA5MajorE0ELSN_0ELNSM_8SaturateE0EEEEEENS4_6LayoutINS5_IJSC_SC_SC_EEENS5_IJNSA_ILi0EEEST_ST_EEEEENS5_IJNS4_10UnderscoreESW_SW_EEEEENS4_13SM90_TMA_LOADENS4_14ComposedLayoutINS4_7SwizzleILi3ELi4ELi3EEENS4_18smem_ptr_flag_bitsILi8EEENSR_INS5_IJNSA_ILi8EEESG_EEENS5_IJSG_SC_EEEEEEEvNS4_8identityENS4_23SM90_TMA_LOAD_MULTICASTES19_vS1A_EENS_8epilogue10collective18CollectiveEpilogueINS1D_23Sm100TmaWarpSpecializedILi1ELi1ELi32ELb0ELb0EEEJSH_NS5_IJNSR_ISF_SC_EES1I_EEEaSI_aSI_NS1D_6fusion15FusionCallbacksIS1H_NS1K_17LinearCombinationIaiaiLNS_15FloatRoundStyleE2EEESH_S1J_JEEENS4_5SM1004TMEM4LOAD26SM100_TMEM_LOAD_16dp32b32xESZ_NS10_INS11_ILi2ELi4ELi3EEES14_NSR_INS5_IJS15_SF_EEENS5_IJSF_SC_EEEEEEENS4_39AutoVectorizingCopyWithAssumedAlignmentILi128EEENS4_14SM90_TMA_STOREES1Y_S20_S20_EEEvvEEEEvNT_6ParamsE:
[----:B------:R-:W1:Y:S01]  /*0000*/  LDC R1, c[0x0][0x37c] ;  /* 0x0000df00ff017b82 */ /* 0x000e620000000800 */
[----:B------:R-:W2:Y:S01]  /*0010*/  S2R R69, SR_TID.X ;  /* 0x0000000000457919 */ /* 0x000ea20000002100 */
[----:B------:R-:W3:Y:S01]  /*0020*/  LDCU.64 UR8, c[0x0][0x890] ;  /* 0x00011200ff0877ac */ /* 0x000ee20008000a00 */
[----:B------:R-:W-:Y:S02]  /*0030*/  PRMT R80, RZ, 0x7610, R80 ;  /* 0x00007610ff507816 */ /* 0x000fe40000000050 */
[----:B------:R-:W-:Y:S01]  /*0040*/  ELECT P3, URZ, PT ;  /* 0x0000000000ff782f */ /* 0x000fe20003860000 */
[----:B---3--:R-:W-:-:S04]  /*0050*/  UISETP.NE.U32.AND UP0, UPT, UR8, URZ, UPT ;  /* 0x000000ff0800728c */ /* 0x008fc8000bf05070 */
[----:B------:R-:W-:Y:S01]  /*0060*/  UISETP.NE.AND.EX UP0, UPT, UR9, URZ, UPT, UP0 ;  /* 0x000000ff0900728c */ /* 0x000fe2000bf05300 */
[----:B--2---:R-:W-:-:S05]  /*0070*/  SHF.R.U32.HI R81, RZ, 0x5, R69 ;  /* 0x00000005ff517819 */ /* 0x004fca0000011645 */
[----:B------:R-:W2:Y:S02]  /*0080*/  SHFL.IDX PT, R0, R81, RZ, 0x1f ;  /* 0x00001fff51007589 */ /* 0x000ea400000e0000 */
[----:B--2---:R-:W-:Y:S01]  /*0090*/  R2UR UR18, R0 ;  /* 0x00000000001272ca */ /* 0x004fe200000e0000 */
[----:B-1----:R-:W-:-:S14]  /*00a0*/  BRA.U UP0, `(.L_x_0) ;  /* 0x0000000100307547 */ /* 0x002fdc000b800000 */
[----:B------:R-:W1:Y:S02]  /*00b0*/  LDCU.64 UR4, c[0x0][0x888] ;  /* 0x00011100ff0477ac */ /* 0x000e640008000a00 */
[----:B-1----:R-:W-:-:S04]  /*00c0*/  UISETP.NE.U32.AND UP0, UPT, UR4, URZ, UPT ;  /* 0x000000ff0400728c */ /* 0x002fc8000bf05070 */
[----:B------:R-:W-:-:S09]  /*00d0*/  UISETP.NE.AND.EX UP0, UPT, UR5, URZ, UPT, UP0 ;  /* 0x000000ff0500728c */ /* 0x000fd2000bf05300 */
[----:B------:R-:W-:Y:S05]  /*00e0*/  BRA.U !UP0, `(.L_x_1) ;  /* 0x0000000108147547 */ /* 0x000fea000b800000 */
[----:B------:R-:W1:Y:S01]  /*00f0*/  LDC.64 R2, c[0x0][0x888] ;  /* 0x00022200ff027b82 */ /* 0x000e620000000a00 */
[----:B------:R-:W1:Y:S02]  /*0100*/  LDCU.64 UR4, c[0x0][0x358] ;  /* 0x00006b00ff0477ac */ /* 0x000e640008000a00 */
[----:B-1----:R1:W5:Y:S01]  /*0110*/  LDG.E R39, desc[UR4][R2.64] ;  /* 0x0000000402277981 */ /* 0x002362000c1e1900 */
[----:B------:R-:W-:Y:S01]  /*0120*/  HFMA2 R80, -RZ, RZ, 0, 5.9604644775390625e-08 ;  /* 0x00000001ff507431 */ /* 0x000fe200000001ff */
[----:B------:R-:W-:Y:S05]  /*0130*/  BRA `(.L_x_0) ;  /* 0x00000000000c7947 */ /* 0x000fea0003800000 */
.L_x_1:
[----:B------:R-:W1:Y:S01]  /*0140*/  LDCU UR4, c[0x0][0x880] ;  /* 0x00011000ff0477ac */ /* 0x000e620008000800 */
[----:B------:R-:W-:Y:S01]  /*0150*/  HFMA2 R80, -RZ, RZ, 0, 5.9604644775390625e-08 ;  /* 0x00000001ff507431 */ /* 0x000fe200000001ff */
[----:B-1----:R-:W-:-:S07]  /*0160*/  MOV R39, UR4 ;  /* 0x0000000400277c02 */ /* 0x002fce0008000f00 */
.L_x_0:
[----:B------:R-:W2:Y:S02]  /*0170*/  LDCU.64 UR4, c[0x0][0x8b0] ;  /* 0x00011600ff0477ac */ /* 0x000ea40008000a00 */
[----:B--2---:R-:W-:-:S04]  /*0180*/  UISETP.NE.U32.AND UP0, UPT, UR4, URZ, UPT ;  /* 0x000000ff0400728c */ /* 0x004fc8000bf05070 */
[----:B------:R-:W-:-:S09]  /*0190*/  UISETP.NE.AND.EX UP0, UPT, UR5, URZ, UPT, UP0 ;  /* 0x000000ff0500728c */ /* 0x000fd2000bf05300 */
[----:B------:R-:W-:Y:S05]  /*01a0*/  BRA.U UP0, `(.L_x_2) ;  /* 0x0000000100287547 */ /* 0x000fea000b800000 */
[----:B------:R-:W2:Y:S02]  /*01b0*/  LDCU.64 UR4, c[0x0][0x8a8] ;  /* 0x00011500ff0477ac */ /* 0x000ea40008000a00 */
[----:B--2---:R-:W-:-:S04]  /*01c0*/  UISETP.NE.U32.AND UP0, UPT, UR4, URZ, UPT ;  /* 0x000000ff0400728c */ /* 0x004fc8000bf05070 */
[----:B------:R-:W-:-:S09]  /*01d0*/  UISETP.NE.AND.EX UP0, UPT, UR5, URZ, UPT, UP0 ;  /* 0x000000ff0500728c */ /* 0x000fd2000bf05300 */
[----:B------:R-:W-:Y:S05]  /*01e0*/  BRA.U !UP0, `(.L_x_3) ;  /* 0x0000000108107547 */ /* 0x000fea000b800000 */
[----:B-1----:R-:W1:Y:S01]  /*01f0*/  LDC.64 R2, c[0x0][0x8a8] ;  /* 0x00022a00ff027b82 */ /* 0x002e620000000a00 */
[----:B------:R-:W1:Y:S02]  /*0200*/  LDCU.64 UR4, c[0x0][0x358] ;  /* 0x00006b00ff0477ac */ /* 0x000e640008000a00 */
[----:B-1----:R2:W5:Y:S01]  /*0210*/  LDG.E R38, desc[UR4][R2.64] ;  /* 0x0000000402267981 */ /* 0x002562000c1e1900 */
[----:B------:R-:W-:Y:S05]  /*0220*/  BRA `(.L_x_2) ;  /* 0x0000000000087947 */ /* 0x000fea0003800000 */
.L_x_3:
[----:B------:R-:W2:Y:S02]  /*0230*/  LDCU UR4, c[0x0][0x8a0] ;  /* 0x00011400ff0477ac */ /* 0x000ea40008000800 */
[----:B--2---:R-:W-:Y:S02]  /*0240*/  MOV R38, UR4 ;  /* 0x0000000400267c02 */ /* 0x004fe40008000f00 */
.L_x_2:
[----:B------:R-:W-:Y:S01]  /*0250*/  IMAD.U32 R0, RZ, RZ, UR18 ;  /* 0x00000012ff007e24 */ /* 0x000fe2000f8e00ff */
[----:B------:R-:W-:Y:S04]  /*0260*/  BSSY.RECONVERGENT B0, `(.L_x_4) ;  /* 0x000000c000007945 */ /* 0x000fe80003800200 */
[C---:B------:R-:W-:Y:S02]  /*0270*/  ISETP.NE.OR P1, PT, R0.reuse, 0x1, !P3 ;  /* 0x000000010000780c */ /* 0x040fe40005f25670 */
[----:B------:R-:W-:-:S11]  /*0280*/  ISETP.NE.OR P0, PT, R0, 0x3, !P3 ;  /* 0x000000030000780c */ /* 0x000fd60005f05670 */
[----:B------:R-:W-:Y:S05]  /*0290*/  @P1 BRA `(.L_x_5) ;  /* 0x0000000000201947 */ /* 0x000fea0003800000 */
[----:B------:R-:W3:Y:S02]  /*02a0*/  LDCU.64 UR4, c[0x0][0x348] ;  /* 0x00006900ff0477ac */ /* 0x000ee40008000a00 */
[----:B---3--:R-:W-:Y:S02]  /*02b0*/  UIADD3 UR6, UP1, UPT, UR4, 0x80, URZ ;  /* 0x0000008004067890 */ /* 0x008fe4000ff3e0ff */
[----:B------:R-:W-:Y:S02]  /*02c0*/  UIADD3 UR4, UP0, UPT, UR4, 0x180, URZ ;  /* 0x0000018004047890 */ /* 0x000fe4000ff1e0ff */
[----:B------:R-:W-:Y:S02]  /*02d0*/  UIADD3.X UR7, UPT, UPT, URZ, UR5, URZ, UP1, !UPT ;  /* 0x00000005ff077290 */ /* 0x000fe40008ffe4ff */
[----:B------:R-:W-:-:S07]  /*02e0*/  UIADD3.X UR5, UPT, UPT, URZ, UR5, URZ, UP0, !UPT ;  /* 0x00000005ff057290 */ /* 0x000fce00087fe4ff */
[----:B------:R3:W-:Y:S02]  /*02f0*/  UTMACCTL.PF [UR6] ;  /* 0x00000000060079b9 */ /* 0x0007e40008040000 */
[----:B------:R3:W-:Y:S02]  /*0300*/  UTMACCTL.PF [UR4] ;  /* 0x00000000040079b9 */ /* 0x0007e40008040000 */
[----:B---3--:R-:W-:Y:S01]  /*0310*/  NOP ;  /* 0x0000000000007918 */ /* 0x008fe20000000000 */
.L_x_5:
[----:B------:R-:W-:Y:S05]  /*0320*/  BSYNC.RECONVERGENT B0 ;  /* 0x0000000000007941 */ /* 0x000fea0003800200 */
.L_x_4:
[----:B------:R-:W-:Y:S04]  /*0330*/  BSSY.RECONVERGENT B0, `(.L_x_6) ;  /* 0x000000a000007945 */ /* 0x000fe80003800200 */
        /* <DEDUP_REMOVED lines=9> */
.L_x_7:
[----:B------:R-:W-:Y:S05]  /*03d0*/  BSYNC.RECONVERGENT B0 ;  /* 0x0000000000007941 */ /* 0x000fea0003800200 */
.L_x_6:
[----:B------:R-:W3:Y:S01]  /*03e0*/  LDCU.64 UR4, c[0x0][0x888] ;  /* 0x00011100ff0477ac */ /* 0x000ee20008000a00 */
[----:B------:R-:W-:Y:S02]  /*03f0*/  UISETP.EQ.U32.AND UP2, UPT, UR8, URZ, UPT ;  /* 0x000000ff0800728c */ /* 0x000fe4000bf42070 */
[----:B------:R-:W-:Y:S02]  /*0400*/  UPLOP3.LUT UP3, UPT, UPT, UPT, UPT, 0x80, 0x8 ;  /* 0x000000000008789c */ /* 0x000fe40003f6f070 */
[----:B---3--:R-:W-:-:S04]  /*0410*/  UISETP.NE.U32.AND UP0, UPT, UR4, URZ, UPT ;  /* 0x000000ff0400728c */ /* 0x008fc8000bf05070 */
[----:B------:R-:W-:-:S04]  /*0420*/  UISETP.NE.AND.EX UP1, UPT, UR5, URZ, UPT, UP0 ;  /* 0x000000ff0500728c */ /* 0x000fc8000bf25300 */
[----:B------:R-:W-:-:S04]  /*0430*/  UISETP.EQ.OR.EX UP4, UPT, UR9, URZ, !UP1, UP2 ;  /* 0x000000ff0900728c */ /* 0x000fc8000cf82720 */
[----:B------:R-:W-:-:S05]  /*0440*/  UP2UR UR61, UPR, URZ, 0x10 ;  /* 0x00000010ff3d7883 */ /* 0x000fca0008000000 */
[----:B------:R-:W-:Y:S07]  /*0450*/  BRA.U !UP4, `(.L_x_8) ;  /* 0x000000010c207547 */ /* 0x000fee000b800000 */
[----:B-----5:R-:W-:Y:S01]  /*0460*/  R2UR UR5, R39 ;  /* 0x00000000270572ca */ /* 0x020fe200000e0000 */
[----:B------:R-:W-:Y:S02]  /*0470*/  UISETP.NE.U32.AND UP2, UPT, UR8, URZ, UPT ;  /* 0x000000ff0800728c */ /* 0x000fe4000bf45070 */
[----:B------:R-:W-:Y:S02]  /*0480*/  USEL UR4, URZ, 0xffffffff, UP1 ;  /* 0xffffffffff047887 */ /* 0x000fe40008800000 */
[----:B------:R-:W-:-:S08]  /*0490*/  UISETP.NE.AND.EX UP2, UPT, UR9, URZ, UPT, UP2 ;  /* 0x000000ff0900728c */ /* 0x000fd0000bf45320 */
[----:B------:R-:W-:-:S04]  /*04a0*/  UISETP.NE.AND UP0, UPT, UR5, URZ, UPT ;  /* 0x000000ff0500728c */ /* 0x000fc8000bf05270 */
[----:B------:R-:W-:-:S04]  /*04b0*/  @!UP2 USEL UR4, URZ, 0xffffffff, UP0 ;  /* 0xffffffffff04a887 */ /* 0x000fc80008000000 */
[----:B------:R-:W-:-:S04]  /*04c0*/  ULOP3.LUT UR4, UR4, 0x1, URZ, 0xc0, !UPT ;  /* 0x0000000104047892 */ /* 0x000fc8000f8ec0ff */
[----:B------:R-:W-:Y:S02]  /*04d0*/  UISETP.NE.U32.AND UP3, UPT, UR4, 0x1, UPT ;  /* 0x000000010400788c */ /* 0x000fe4000bf65070 */
.L_x_8:
[----:B-12---:R-:W1:Y:S02]  /*04e0*/  SHFL.IDX PT, R2, R81, RZ, 0x1f ;  /* 0x00001fff51027589 */ /* 0x006e6400000e0000 */
[----:B-1----:R-:W-:-:S13]  /*04f0*/  ISETP.NE.AND P0, PT, R2, RZ, PT ;  /* 0x000000ff0200720c */ /* 0x002fda0003f05270 */
[----:B------:R-:W-:Y:S05]  /*0500*/  @P0 BRA `(.L_x_9) ;  /* 0x0000000000ac0947 */ /* 0x000fea0003800000 */
[----:B------:R-:W-:Y:S01]  /*0510*/  ELECT P0, URZ, PT ;  /* 0x0000000000ff782f */ /* 0x000fe20003800000 */
[----:B------:R-:W-:-:S12]  /*0520*/  BSSY.RECONVERGENT B0, `(.L_x_9) ;  /* 0x0000029000007945 */ /* 0x000fd80003800200 */
[----:B------:R-:W-:Y:S05]  /*0530*/  @!P0 BRA `(.L_x_10) ;  /* 0x00000000009c8947 */ /* 0x000fea0003800000 */
[----:B------:R-:W1:Y:S01]  /*0540*/  S2UR UR4, SR_CgaCtaId ;  /* 0x00000000000479c3 */ /* 0x000e620000008800 */
[----:B------:R-:W-:Y:S01]  /*0550*/  UMOV UR5, 0x400 ;  /* 0x0000040000057882 */ /* 0x000fe20000000000 */
[----:B------:R-:W-:Y:S01]  /*0560*/  UMOV UR8, 0x1 ;  /* 0x0000000100087882 */ /* 0x000fe20000000000 */
[----:B------:R-:W-:Y:S01]  /*0570*/  UMOV UR6, 0x2 ;  /* 0x0000000200067882 */ /* 0x000fe20000000000 */
[----:B------:R-:W-:-:S04]  /*0580*/  UIADD3 UR8, UPT, UPT, -UR8, 0x100000, URZ ;  /* 0x0010000008087890 */ /* 0x000fc8000fffe1ff */
[----:B------:R-:W-:Y:S02]  /*0590*/  USHF.L.U32 UR9, UR8, 0xb, URZ ;  /* 0x0000000b08097899 */ /* 0x000fe400080006ff */
[----:B------:R-:W-:Y:S02]  /*05a0*/  USHF.L.U32 UR8, UR8, 0x1, URZ ;  /* 0x0000000108087899 */ /* 0x000fe400080006ff */
[----:B------:R-:W-:-:S04]  /*05b0*/  UIADD3 UR6, UPT, UPT, -UR6, 0x100000, URZ ;  /* 0x0010000006067890 */ /* 0x000fc8000fffe1ff */
[----:B------:R-:W-:Y:S02]  /*05c0*/  USHF.L.U32 UR7, UR6, 0xb, URZ ;  /* 0x0000000b06077899 */ /* 0x000fe400080006ff */
[----:B------:R-:W-:Y:S02]  /*05d0*/  USHF.L.U32 UR6, UR6, 0x1, URZ ;  /* 0x0000000106067899 */ /* 0x000fe400080006ff */
[----:B-1----:R-:W-:Y:S01]  /*05e0*/  ULEA UR4, UR4, UR5, 0x18 ;  /* 0x0000000504047291 */ /* 0x002fe2000f8ec0ff */
[----:B------:R-:W1:Y:S11]  /*05f0*/  FENCE.VIEW.ASYNC.S ;  /* 0x00000000000073c6 */ /* 0x000e760000000000 */
[----:B-1----:R1:W2:Y:S01]  /*0600*/  SYNCS.EXCH.64 URZ, [UR4], UR8 ;  /* 0x0000000804ff75b2 */ /* 0x0022a20008000100 */
[----:B------:R1:W3:Y:S01]  /*0610*/  SYNCS.EXCH.64 URZ, [UR4+0x68], UR6 ;  /* 0x0000680604ff75b2 */ /* 0x0002e20008000100 */
[----:B------:R1:W4:Y:S01]  /*0620*/  SYNCS.EXCH.64 URZ, [UR4+0x8], UR8 ;  /* 0x0000080804ff75b2 */ /* 0x0003220008000100 */
[----:B------:R1:W1:Y:S01]  /*0630*/  SYNCS.EXCH.64 URZ, [UR4+0x70], UR6 ;  /* 0x0000700604ff75b2 */ /* 0x0002620008000100 */
        /* <DEDUP_REMOVED lines=22> */
[----:B--234-:R-:W-:Y:S01]  /*07a0*/  NOP ;  /* 0x0000000000007918 */ /* 0x01cfe20000000000 */
.L_x_10:
[----:B-1----:R-:W-:Y:S05]  /*07b0*/  BSYNC.RECONVERGENT B0 ;  /* 0x0000000000007941 */ /* 0x002fea0003800200 */
.L_x_9:
[----:B------:R-:W1:Y:S01]  /*07c0*/  SHFL.IDX PT, R2, R81, RZ, 0x1f ;  /* 0x00001fff51027589 */ /* 0x000e6200000e0000 */
[----:B------:R-:W-:Y:S01]  /*07d0*/  NOP ;  /* 0x0000000000007918 */ /* 0x000fe20000000000 */
[----:B-1----:R-:W-:-:S13]  /*07e0*/  ISETP.NE.AND P0, PT, R2, 0x1, PT ;  /* 0x000000010200780c */ /* 0x002fda0003f05270 */
[----:B------:R-:W-:Y:S05]  /*07f0*/  @P0 BRA `(.L_x_11) ;  /* 0x0000000000400947 */ /* 0x000fea0003800000 */
        /* <DEDUP_REMOVED lines=9> */
[----:B------:R-:W-:Y:S01]  /*0890*/  USHF.L.U32 UR6, UR6, 0x1, URZ ;  /* 0x0000000106067899 */ /* 0x000fe200080006ff */
[----:B------:R-:W-:Y:S01]  /*08a0*/  ELECT P0, URZ, PT ;  /* 0x0000000000ff782f */ /* 0x000fe20003800000 */
[----:B-1----:R-:W-:Y:S01]  /*08b0*/  ULEA UR4, UR4, UR5, 0x18 ;  /* 0x0000000504047291 */ /* 0x002fe2000f8ec0ff */
[----:B------:R-:W1:Y:S11]  /*08c0*/  FENCE.VIEW.ASYNC.S ;  /* 0x00000000000073c6 */ /* 0x000e760000000000 */
[----:B-1----:R1:W2:Y:S01]  /*08d0*/  SYNCS.EXCH.64 URZ, [UR4+0xd0], UR8 ;  /* 0x0000d00804ff75b2 */ /* 0x0022a20008000100 */
[----:B------:R1:W3:Y:S01]  /*08e0*/  SYNCS.EXCH.64 URZ, [UR4+0xd8], UR6 ;  /* 0x0000d80604ff75b2 */ /* 0x0002e20008000100 */
[----:B------:R-:W-:Y:S01]  /*08f0*/  NOP ;  /* 0x0000000000007918 */ /* 0x000fe20000000000 */
.L_x_11:
[----:B------:R-:W4:Y:S01]  /*0900*/  SHFL.IDX PT, R2, R81, RZ, 0x1f ;  /* 0x00001fff51027589 */ /* 0x000f2200000e0000 */
[----:B------:R-:W-:Y:S01]  /*0910*/  NOP ;  /* 0x0000000000007918 */ /* 0x000fe20000000000 */
[----:B----4-:R-:W-:-:S13]  /*0920*/  ISETP.NE.AND P0, PT, R2, 0x3, PT ;  /* 0x000000030200780c */ /* 0x010fda0003f05270 */
[----:B------:R-:W-:Y:S05]  /*0930*/  @P0 BRA `(.L_x_12) ;  /* 0x0000000000300947 */ /* 0x000fea0003800000 */
[----:B-1----:R-:W1:Y:S01]  /*0940*/  S2UR UR4, SR_CgaCtaId ;  /* 0x00000000000479c3 */ /* 0x002e620000008800 */
[----:B------:R-:W-:Y:S01]  /*0950*/  UMOV UR6, 0x400 ;  /* 0x0000040000067882 */ /* 0x000fe20000000000 */
[----:B------:R-:W-:Y:S01]  /*0960*/  UMOV UR5, 0x20 ;  /* 0x0000002000057882 */ /* 0x000fe20000000000 */
[----:B------:R-:W-:Y:S01]  /*0970*/  ELECT P0, URZ, PT ;  /* 0x0000000000ff782f */ /* 0x000fe20003800000 */
[----:B-1----:R-:W-:Y:S02]  /*0980*/  ULEA UR6, UR4, UR6, 0x18 ;  /* 0x0000000604067291 */ /* 0x002fe4000f8ec0ff */
[----:B------:R-:W-:-:S04]  /*0990*/  UIADD3 UR4, UPT, UPT, -UR5, 0x100000, URZ ;  /* 0x0010000005047890 */ /* 0x000fc8000fffe1ff */
[----:B------:R-:W-:Y:S02]  /*09a0*/  USHF.L.U32 UR5, UR4, 0xb, URZ ;  /* 0x0000000b04057899 */ /* 0x000fe400080006ff */
[----:B------:R-:W-:Y:S01]  /*09b0*/  USHF.L.U32 UR4, UR4, 0x1, URZ ;  /* 0x0000000104047899 */ /* 0x000fe200080006ff */
[----:B------:R-:W1:Y:S11]  /*09c0*/  FENCE.VIEW.ASYNC.S ;  /* 0x00000000000073c6 */ /* 0x000e760000000000 */
[----:B-1----:R4:W1:Y:S01]  /*09d0*/  SYNCS.EXCH.64 URZ, [UR6+0xe0], UR4 ;  /* 0x0000e00406ff75b2 */ /* 0x0028620008000100 */
[----:B------:R4:W1:Y:S02]  /*09e0*/  SYNCS.EXCH.64 URZ, [UR6+0xe8], UR4 ;  /* 0x0000e80406ff75b2 */ /* 0x0008640008000100 */
[----:B----4-:R-:W-:Y:S01]  /*09f0*/  NOP ;  /* 0x0000000000007918 */ /* 0x010fe20000000000 */
.L_x_12:
[----:B------:R-:W4:Y:S01]  /*0a00*/  SHFL.IDX PT, R2, R81, RZ, 0x1f ;  /* 0x00001fff51027589 */ /* 0x000f2200000e0000 */
[----:B------:R-:W-:Y:S01]  /*0a10*/  NOP ;  /* 0x0000000000007918 */ /* 0x000fe20000000000 */
[----:B----4-:R-:W-:-:S13]  /*0a20*/  ISETP.NE.AND P0, PT, R2, 0x4, PT ;  /* 0x000000040200780c */ /* 0x010fda0003f05270 */
[----:B------:R-:W-:Y:S05]  /*0a30*/  @P0 BRA `(.L_x_13) ;  /* 0x00000000004c0947 */ /* 0x000fea0003800000 */
[----:B-1----:R-:W1:Y:S01]  /*0a40*/  S2UR UR6, SR_CgaCtaId ;  /* 0x00000000000679c3 */ /* 0x002e620000008800 */
[----:B------:R-:W-:Y:S01]  /*0a50*/  UMOV UR4, 0x1e0 ;  /* 0x000001e000047882 */ /* 0x000fe20000000000 */
[----:B------:R-:W-:Y:S01]  /*0a60*/  UMOV UR5, 0x400 ;  /* 0x0000040000057882 */ /* 0x000fe20000000000 */
[----:B------:R-:W-:Y:S01]  /*0a70*/  USEL UR4, UR4, 0x1a0, UP3 ;  /* 0x000001a004047887 */ /* 0x000fe20009800000 */
[----:B------:R-:W-:Y:S01]  /*0a80*/  UMOV UR8, 0x1 ;  /* 0x0000000100087882 */ /* 0x000fe20000000000 */
[----:B------:R-:W-:Y:S01]  /*0a90*/  ELECT P0, URZ, PT ;  /* 0x0000000000ff782f */ /* 0x000fe20003800000 */
[----:B------:R-:W-:-:S04]  /*0aa0*/  UIADD3 UR8, UPT, UPT, -UR8, 0x100000, URZ ;  /* 0x0010000008087890 */ /* 0x000fc8000fffe1ff */
[----:B------:R-:W-:Y:S02]  /*0ab0*/  USHF.L.U32 UR9, UR8, 0xb, URZ ;  /* 0x0000000b08097899 */ /* 0x000fe400080006ff */
[----:B------:R-:W-:Y:S02]  /*0ac0*/  USHF.L.U32 UR8, UR8, 0x1, URZ ;  /* 0x0000000108087899 */ /* 0x000fe400080006ff */
[----:B-1----:R-:W-:Y:S02]  /*0ad0*/  ULEA UR6, UR6, UR5, 0x18 ;  /* 0x0000000506067291 */ /* 0x002fe4000f8ec0ff */
[----:B------:R-:W-:-:S04]  /*0ae0*/  UIADD3 UR4, UPT, UPT, -UR4, 0x100000, URZ ;  /* 0x0010000004047890 */ /* 0x000fc8000fffe1ff */
[----:B------:R-:W-:Y:S02]  /*0af0*/  USHF.L.U32 UR5, UR4, 0xb, URZ ;  /* 0x0000000b04057899 */ /* 0x000fe400080006ff */
[----:B------:R-:W-:Y:S01]  /*0b00*/  USHF.L.U32 UR4, UR4, 0x1, URZ ;  /* 0x0000000104047899 */ /* 0x000fe200080006ff */
[----:B------:R-:W1:Y:S03]  /*0b10*/  FENCE.VIEW.ASYNC.S ;  /* 0x00000000000073c6 */ /* 0x000e660000000000 */
[----:B-1----:R4:W1:Y:S08]  /*0b20*/  SYNCS.EXCH.64 URZ, [UR6+0xf0], UR8 ;  /* 0x0000f00806ff75b2 */ /* 0x0028700008000100 */
[----:B------:R4:W1:Y:S01]  /*0b30*/  SYNCS.EXCH.64 URZ, [UR6+0x100], UR4 ;  /* 0x0001000406ff75b2 */ /* 0x0008620008000100 */
[----:B------:R4:W1:Y:S01]  /*0b40*/  SYNCS.EXCH.64 URZ, [UR6+0xf8], UR8 ;  /* 0x0000f80806ff75b2 */ /* 0x0008620008000100 */
[----:B------:R4:W1:Y:S02]  /*0b50*/  SYNCS.EXCH.64 URZ, [UR6+0x108], UR4 ;  /* 0x0001080406ff75b2 */ /* 0x0008640008000100 */
[----:B----4-:R-:W-:Y:S01]  /*0b60*/  NOP ;  /* 0x0000000000007918 */ /* 0x010fe20000000000 */
.L_x_13:
[----:B------:R-:W4:Y:S01]  /*0b70*/  SHFL.IDX PT, R2, R81, RZ, 0x1f ;  /* 0x00001fff51027589 */ /* 0x000f2200000e0000 */
[----:B------:R-:W-:Y:S01]  /*0b80*/  NOP ;  /* 0x0000000000007918 */ /* 0x000fe20000000000 */
[----:B----4-:R-:W-:-:S13]  /*0b90*/  ISETP.NE.AND P0, PT, R2, 0x5, PT ;  /* 0x000000050200780c */ /* 0x010fda0003f05270 */
[----:B------:R-:W-:Y:S05]  /*0ba0*/  @P0 BRA `(.L_x_14) ;  /* 0x0000000000580947 */ /* 0x000fea0003800000 */
[----:B-1----:R-:W1:Y:S01]  /*0bb0*/  S2UR UR4, SR_CgaCtaId ;  /* 0x00000000000479c3 */ /* 0x002e620000008800 */
        /* <DEDUP_REMOVED lines=12> */
[----:B-1----:R4:W1:Y:S01]  /*0c80*/  SYNCS.EXCH.64 URZ, [UR4+0x110], UR8 ;  /* 0x0001100804ff75b2 */ /* 0x0028620008000100 */
[----:B------:R4:W1:Y:S01]  /*0c90*/  SYNCS.EXCH.64 URZ, [UR4+0x130], UR6 ;  /* 0x0001300604ff75b2 */ /* 0x0008620008000100 */
[----:B------:R4:W1:Y:S01]  /*0ca0*/  SYNCS.EXCH.64 URZ, [UR4+0x118], UR8 ;  /* 0x0001180804ff75b2 */ /* 0x0008620008000100 */
[----:B------:R4:W1:Y:S01]  /*0cb0*/  SYNCS.EXCH.64 URZ, [UR4+0x138], UR6 ;  /* 0x0001380604ff75b2 */ /* 0x0008620008000100 */
[----:B------:R4:W1:Y:S01]  /*0cc0*/  SYNCS.EXCH.64 URZ, [UR4+0x120], UR8 ;  /* 0x0001200804ff75b2 */ /* 0x0008620008000100 */
[----:B------:R4:W1:Y:S01]  /*0cd0*/  SYNCS.EXCH.64 URZ, [UR4+0x140], UR6 ;  /* 0x0001400604ff75b2 */ /* 0x0008620008000100 */
[----:B------:R4:W1:Y:S01]  /*0ce0*/  SYNCS.EXCH.64 URZ, [UR4+0x128], UR8 ;  /* 0x0001280804ff75b2 */ /* 0x0008620008000100 */
[----:B------:R4:W1:Y:S02]  /*0cf0*/  SYNCS.EXCH.64 URZ, [UR4+0x148], UR6 ;  /* 0x0001480604ff75b2 */ /* 0x0008640008000100 */
[----:B----4-:R-:W-:Y:S01]  /*0d00*/  NOP ;  /* 0x0000000000007918 */ /* 0x010fe20000000000 */
.L_x_14:
[----:B------:R-:W4:Y:S01]  /*0d10*/  SHFL.IDX PT, R2, R81, RZ, 0x1f ;  /* 0x00001fff51027589 */ /* 0x000f2200000e0000 */
[----:B------:R-:W1:Y:S01]  /*0d20*/  S2UR UR48, SR_CgaCtaId ;  /* 0x00000000003079c3 */ /* 0x000e620000008800 */
[----:B------:R-:W-:Y:S01]  /*0d30*/  NOP ;  /* 0x0000000000007918 */ /* 0x000fe20000000000 */
[----:B----4-:R-:W-:-:S13]  /*0d40*/  ISETP.NE.AND P0, PT, R2, 0x3, PT ;  /* 0x000000030200780c */ /* 0x010fda0003f05270 */
[----:B-1----:R-:W-:Y:S05]  /*0d50*/  @P0 BRA `(.L_x_15) ;  /* 0x0000000000340947 */ /* 0x002fea0003800000 */
[----:B------:R-:W-:Y:S01]  /*0d60*/  UMOV UR4, 0x400 ;  /* 0x0000040000047882 */ /* 0x000fe20000000000 */
[----:B------:R-:W-:Y:S01]  /*0d70*/  UMOV UR6, 0x20 ;  /* 0x0000002000067882 */ /* 0x000fe20000000000 */
[----:B------:R-:W-:Y:S02]  /*0d80*/  ULEA UR4, UR48, UR4, 0x18 ;  /* 0x0000000430047291 */ /* 0x000fe4000f8ec0ff */
[----:B------:R-:W-:-:S04]  /*0d90*/  UIADD3 UR6, UPT, UPT, -UR6, 0x100000, URZ ;  /* 0x0010000006067890 */ /* 0x000fc8000fffe1ff */
[----:B------:R-:W-:Y:S02]  /*0da0*/  USHF.L.U32 UR7, UR6, 0xb, URZ ;  /* 0x0000000b06077899 */ /* 0x000fe400080006ff */
[----:B------:R-:W-:Y:S01]  /*0db0*/  USHF.L.U32 UR6, UR6, 0x1, URZ ;  /* 0x0000000106067899 */ /* 0x000fe200080006ff */
[----:B------:R-:W-:Y:S01]  /*0dc0*/  ELECT P0, URZ, PT ;  /* 0x0000000000ff782f */ /* 0x000fe20003800000 */
[----:B------:R-:W1:Y:S10]  /*0dd0*/  FENCE.VIEW.ASYNC.S ;  /* 0x00000000000073c6 */ /* 0x000e740000000000 */
[----:B-1----:R1:W4:Y:S01]  /*0de0*/  SYNCS.EXCH.64 URZ, [UR4+0x150], UR6 ;  /* 0x0001500604ff75b2 */ /* 0x0023220008000100 */
[----:B------:R1:W1:Y:S01]  /*0df0*/  SYNCS.EXCH.64 URZ, [UR4+0x160], UR6 ;  /* 0x0001600604ff75b2 */ /* 0x0002620008000100 */
[----:B------:R1:W1:Y:S01]  /*0e00*/  SYNCS.EXCH.64 URZ, [UR4+0x158], UR6 ;  /* 0x0001580604ff75b2 */ /* 0x0002620008000100 */
[----:B------:R1:W1:Y:S01]  /*0e10*/  SYNCS.EXCH.64 URZ, [UR4+0x168], UR6 ;  /* 0x0001680604ff75b2 */ /* 0x0002620008000100 */
[----:B------:R-:W-:Y:S01]  /*0e20*/  NOP ;  /* 0x0000000000007918 */ /* 0x000fe20000000000 */
.L_x_15:
[----:B-1----:R-:W1:Y:S01]  /*0e30*/  LDCU UR4, c[0x0][0x36c] ;  /* 0x00006d80ff0477ac */ /* 0x002e620008000800 */
[----:B------:R-:W-:Y:S01]  /*0e40*/  ISETP.NE.OR P3, PT, R0, 0x2, !P3 ;  /* 0x000000020000780c */ /* 0x000fe20005f65670 */
[----:B------:R-:W-:Y:S01]  /*0e50*/  NOP ;  /* 0x0000000000007918 */ /* 0x000fe20000000000 */
[----:B------:R-:W-:Y:S01]  /*0e60*/  LOP3.LUT R0, R69, 0x1f, RZ, 0xc0, !PT ;  /* 0x0000001f45007812 */ /* 0x000fe200078ec0ff */
[----:B------:R-:W-:Y:S02]  /*0e70*/  UISETP.NE.AND UP4, UPT, UR18, 0x2, UPT ;  /* 0x000000021200788c */ /* 0x000fe4000bf85270 */
[----:B------:R-:W-:Y:S02]  /*0e80*/  UISETP.NE.AND UP5, UPT, UR18, URZ, UPT ;  /* 0x000000ff1200728c */ /* 0x000fe4000bfa5270 */
[----:B-1----:R-:W-:-:S09]  /*0e90*/  UISETP.EQ.U32.AND UP6, UPT, UR4, 0x1, UPT ;  /* 0x000000010400788c */ /* 0x002fd2000bfc2070 */
[----:B------:R-:W-:Y:S05]  /*0ea0*/  BRA.U !UP6, `(.L_x_16) ;  /* 0x000000010e087547 */ /* 0x000fea000b800000 */
[----:B--234-:R-:W-:Y:S01]  /*0eb0*/  UCGABAR_ARV ;  /* 0x00000000000079c7 */ /* 0x01cfe20008000000 */
[----:B------:R-:W-:Y:S05]  /*0ec0*/  BRA `(.L_x_17) ;  /* 0x0000000000047947 */ /* 0x000fea0003800000 */
.L_x_16:
[----:B--234-:R-:W-:Y:S01]  /*0ed0*/  NOP ;  /* 0x0000000000007918 */ /* 0x01cfe20000000000 */
.L_x_17:
[----:B------:R-:W1:Y:S01]  /*0ee0*/  S2UR UR46, SR_CTAID.X ;  /* 0x00000000002e79c3 */ /* 0x000e620000002500 */
[----:B------:R-:W-:-:S05]  /*0ef0*/  CS2R.32 R3, SR_CgaSize ;  /* 0x0000000000037805 */ /* 0x000fca0000008a00 */
[----:B------:R-:W-:-:S05]  /*0f00*/  IMAD R3, R3, -0xa0, RZ ;  /* 0xffffff6003037824 */ /* 0x000fca00078e02ff */
[----:B------:R-:W-:-:S14]  /*0f10*/  R2UR UR5, R3 ;  /* 0x00000000030572ca */ /* 0x000fdc00000e0000 */
[----:B------:R-:W2:Y:S01]  /*0f20*/  LDCU UR5, c[0x0][UR5+0x2b0] ;  /* 0x00005600050577ac */ /* 0x000ea20008000800 */
[----:B------:R-:W-:-:S05]  /*0f30*/  CS2R.32 R3, SR_CgaSize ;  /* 0x0000000000037805 */ /* 0x000fca0000008a00 */
[----:B------:R-:W-:-:S05]  /*0f40*/  IMAD R3, R3, -0xa0, RZ ;  /* 0xffffff6003037824 */ /* 0x000fca00078e02ff */
[----:B------:R-:W-:-:S14]  /*0f50*/  R2UR UR4, R3 ;  /* 0x00000000030472ca */ /* 0x000fdc00000e0000 */
[----:B------:R-:W3:Y:S01]  /*0f60*/  LDCU UR4, c[0x0][UR4+0x2b4] ;  /* 0x00005680040477ac */ /* 0x000ee20008000800 */
[----:B------:R-:W4:Y:S01]  /*0f70*/  S2UR UR45, SR_CTAID.Y ;  /* 0x00000000002d79c3 */ /* 0x000f220000002600 */
[----:B------:R-:W-:-:S05]  /*0f80*/  CS2R.32 R3, SR_CgaSize ;  /* 0x0000000000037805 */ /* 0x000fca0000008a00 */
[----:B------:R-:W-:-:S05]  /*0f90*/  IMAD R3, R3, -0xa0, RZ ;  /* 0xffffff6003037824 */ /* 0x000fca00078e02ff */
[----:B------:R-:W-:-:S14]  /*0fa0*/  R2UR UR60, R3 ;  /* 0x00000000033c72ca */ /* 0x000fdc00000e0000 */
[----:B------:R-:W3:Y:S01]  /*0fb0*/  LDCU UR60, c[0x0][UR60+0x2a0] ;  /* 0x000054003c3c77ac */ /* 0x000ee20008000800 */
[----:B------:R-:W-:-:S05]  /*0fc0*/  CS2R.32 R3, SR_CgaSize ;  /* 0x0000000000037805 */ /* 0x000fca0000008a00 */
[----:B------:R-:W-:-:S05]  /*0fd0*/  IMAD R3, R3, -0xa0, RZ ;  /* 0xffffff6003037824 */ /* 0x000fca00078e02ff */
[----:B------:R-:W-:-:S14]  /*0fe0*/  R2UR UR57, R3 ;  /* 0x00000000033972ca */ /* 0x000fdc00000e0000 */
[----:B------:R-:W3:Y:S01]  /*0ff0*/  LDCU UR57, c[0x0][UR57+0x2a4] ;  /* 0x00005480393977ac */ /* 0x000ee20008000800 */
[----:B------:R-:W-:Y:S01]  /*1000*/  USHF.L.U32 UR24, UR48, 0xc, URZ ;  /* 0x0000000c30187899 */ /* 0x000fe200080006ff */
[----:B------:R-:W3:Y:S01]  /*1010*/  LDCU UR19, c[0x0][0xb24] ;  /* 0x00016480ff1377ac */ /* 0x000ee20008000800 */
[----:B------:R-:W3:Y:S01]  /*1020*/  LDCU UR42, c[0x0][0xb24] ;  /* 0x00016480ff2a77ac */ /* 0x000ee20008000800 */
[----:B-1----:R-:W-:Y:S01]  /*1030*/  I2FP.F32.U32 R3, UR46 ;  /* 0x0000002e00037c45 */ /* 0x002fe20008201000 */
[----:B------:R-:W1:Y:S04]  /*1040*/  LDCU UR22, c[0x0][0xb30] ;  /* 0x00016600ff1677ac */ /* 0x000e680008000800 */
[----:B--2---:R-:W-:Y:S01]  /*1050*/  FMUL R3, R3, UR5 ;  /* 0x0000000503037c20 */ /* 0x004fe20008400000 */
[----:B------:R-:W-:Y:S01]  /*1060*/  ULOP3.LUT UR24, UR24, 0x1000, URZ, 0xc0, !UPT ;  /* 0x0000100018187892 */ /* 0x000fe2000f8ec0ff */
[----:B----4-:R-:W-:-:S04]  /*1070*/  I2FP.F32.U32 R2, UR45 ;  /* 0x0000002d00027c45 */ /* 0x010fc80008201000 */
[----:B------:R-:W2:Y:S01]  /*1080*/  F2I.U32.TRUNC.NTZ R3, R3 ;  /* 0x0000000300037305 */ /* 0x000ea2000020f000 */
[----:B---3--:R-:W-:-:S07]  /*1090*/  FMUL R2, R2, UR4 ;  /* 0x0000000402027c20 */ /* 0x008fce0008400000 */
[----:B------:R-:W3:Y:S01]  /*10a0*/  F2I.U32.TRUNC.NTZ R2, R2 ;  /* 0x0000000200027305 */ /* 0x000ee2000020f000 */
[----:B--2---:R-:W-:Y:S02]  /*10b0*/  R2UR UR5, R3 ;  /* 0x00000000030572ca */ /* 0x004fe400000e0000 */
[----:B---3--:R-:W-:Y:S02]  /*10c0*/  R2UR UR4, R2 ;  /* 0x00000000020472ca */ /* 0x008fe400000e0000 */
[----:B------:R-:W-:-:S09]  /*10d0*/  PRMT R2, RZ, 0x7610, R2 ;  /* 0x00007610ff027816 */ /* 0x000fd20000000002 */
[----:B------:R-:W-:-:S04]  /*10e0*/  UIADD3 UR5, UPT, UPT, -UR5, URZ, URZ ;  /* 0x000000ff05057290 */ /* 0x000fc8000fffe1ff */
[----:B------:R-:W-:Y:S02]  /*10f0*/  UIMAD UR60, UR60, UR5, UR46 ;  /* 0x000000053c3c72a4 */ /* 0x000fe4000f8e022e */
[----:B------:R-:W-:-:S04]  /*1100*/  UIADD3 UR4, UPT, UPT, -UR4, URZ, URZ ;  /* 0x000000ff04047290 */ /* 0x000fc8000fffe1ff */
[----:B------:R-:W-:Y:S01]  /*1110*/  UIMAD UR57, UR57, UR4, UR45 ;  /* 0x00000004393972a4 */ /* 0x000fe2000f8e022d */
[----:B-1----:R-:W-:Y:S11]  /*1120*/  BRA.U UP5, `(.L_x_18) ;  /* 0x0000000105247547 */ /* 0x002ff6000b800000 */
[----:B------:R-:W-:-:S04]  /*1130*/  UISETP.NE.AND UP0, UPT, UR57, URZ, UPT ;  /* 0x000000ff3900728c */ /* 0x000fc8000bf05270 */
[----:B------:R-:W-:-:S04]  /*1140*/  UISETP.EQ.OR UP0, UPT, UR60, URZ, !UP0 ;  /* 0x000000ff3c00728c */ /* 0x000fc8000c702670 */
[----:B------:R-:W-:Y:S02]  /*1150*/  USEL UR5, URZ, 0x1, !UP0 ;  /* 0x00000001ff057887 */ /* 0x000fe4000c000000 */
[----:B------:R-:W-:-:S04]  /*1160*/  UISETP.NE.AND UP0, UPT, UR57, URZ, UPT ;  /* 0x000000ff3900728c */ /* 0x000fc8000bf05270 */
[----:B------:R-:W-:Y:S02]  /*1170*/  USEL UR4, URZ, 0x2, UP0 ;  /* 0x00000002ff047887 */ /* 0x000fe40008000000 */
[----:B------:R-:W-:-:S04]  /*1180*/  UISETP.NE.AND UP0, UPT, UR60, 0x1, UPT ;  /* 0x000000013c00788c */ /* 0x000fc8000bf05270 */
[----:B------:R-:W-:-:S04]  /*1190*/  USEL UR4, UR4, 0x2, UP0 ;  /* 0x0000000204047887 */ /* 0x000fc80008000000 */
[----:B------:R-:W-:-:S06]  /*11a0*/  UIADD3 UR4, UPT, UPT, UR5, UR4, URZ ;  /* 0x0000000405047290 */ /* 0x000fcc000fffe0ff */
[----:B------:R-:W-:-:S07]  /*11b0*/  MOV R2, UR4 ;  /* 0x0000000400027c02 */ /* 0x000fce0008000f00 */
.L_x_18:
[----:B------:R-:W1:Y:S01]  /*11c0*/  S2UR UR36, SR_CTAID.Z ;  /* 0x00000000002479c3 */ /* 0x000e620000002700 */
[----:B------:R-:W-:-:S09]  /*11d0*/  UISETP.GE.AND UP0, UPT, UR19, 0x1, UPT ;  /* 0x000000011300788c */ /* 0x000fd2000bf06270 */
[----:B------:R-:W-:Y:S05]  /*11e0*/  BRA.U !UP0, `(.L_x_19) ;  /* 0x0000000108d07547 */ /* 0x000fea000b800000 */
[----:B------:R-:W2:Y:S01]  /*11f0*/  LDCU UR20, c[0x0][0xb0c] ;  /* 0x00016180ff1477ac */ /* 0x000ea20008000800 */
[----:B------:R-:W3:Y:S01]  /*1200*/  LDCU.128 UR12, c[0x0][0xb10] ;  /* 0x00016200ff0c77ac */ /* 0x000ee20008000c00 */
[----:B------:R-:W4:Y:S01]  /*1210*/  LDCU UR6, c[0x0][0x370] ;  /* 0x00006e00ff0677ac */ /* 0x000f220008000800 */
[----:B------:R-:W1:Y:S01]  /*1220*/  LDCU UR7, c[0x0][0x374] ;  /* 0x00006e80ff0777ac */ /* 0x000e620008000800 */
[----:B------:R-:W1:Y:S01]  /*1230*/  LDCU UR21, c[0x0][0xb20] ;  /* 0x00016400ff1577ac */ /* 0x000e620008000800 */
[----:B--2---:R-:W-:Y:S02]  /*1240*/  UISETP.NE.AND UP0, UPT, UR20, 0x1, UPT ;  /* 0x000000011400788c */ /* 0x004fe4000bf05270 */
[----:B---3--:R-:W-:Y:S01]  /*1250*/  UIMAD.WIDE.U32 UR4, UR46, UR12, URZ ;  /* 0x0000000c2e0472a5 */ /* 0x008fe2000f8e00ff */
[----:B------:R-:W2:Y:S01]  /*1260*/  LDCU.64 UR8, c[0x0][0xb28] ;  /* 0x00016500ff0877ac */ /* 0x000ea20008000a00 */
[----:B----4-:R-:W-:Y:S02]  /*1270*/  UIMAD.WIDE.U32 UR10, UR6, UR12, URZ ;  /* 0x0000000c060a72a5 */ /* 0x010fe4000f8e00ff */
[----:B------:R-:W-:-:S02]  /*1280*/  USHF.R.U32.HI UR5, URZ, UR13, UR5 ;  /* 0x0000000dff057299 */ /* 0x000fc40008011605 */
[----:B------:R-:W-:Y:S02]  /*1290*/  UISETP.NE.AND UP2, UPT, UR19, 0x1, UPT ;  /* 0x000000011300788c */ /* 0x000fe4000bf45270 */
[----:B------:R-:W-:Y:S01]  /*12a0*/  USEL UR5, UR46, UR5, !UP0 ;  /* 0x000000052e057287 */ /* 0x000fe2000c000000 */
[----:B------:R-:W-:Y:S01]  /*12b0*/  UMOV UR10, UR11 ;  /* 0x0000000b000a7c82 */ /* 0x000fe20008000000 */
[----:B------:R-:W-:Y:S02]  /*12c0*/  UIMAD.WIDE.U32 UR16, UR45, UR15, URZ ;  /* 0x0000000f2d1072a5 */ /* 0x000fe4000f8e00ff */
[----:B------:R-:W-:Y:S02]  /*12d0*/  @UP0 USHF.R.U32.HI UR6, URZ, UR13, UR10 ;  /* 0x0000000dff060299 */ /* 0x000fe4000801160a */
[----:B------:R-:W-:Y:S02]  /*12e0*/  UISETP.NE.AND UP0, UPT, UR14, 0x1, UPT ;  /* 0x000000010e00788c */ /* 0x000fe4000bf05270 */
[----:B-1----:R-:W-:-:S02]  /*12f0*/  UIMAD.WIDE.U32 UR10, UR7, UR15, URZ ;  /* 0x0000000f070a72a5 */ /* 0x002fc4000f8e00ff */
[----:B--2---:R-:W-:Y:S01]  /*1300*/  UIMAD.WIDE.U32 UR12, UR6, UR8, URZ ;  /* 0x00000008060c72a5 */ /* 0x004fe2000f8e00ff */
[----:B------:R-:W-:Y:S02]  /*1310*/  UMOV UR4, UR17 ;  /* 0x0000001100047c82 */ /* 0x000fe40008000000 */
[----:B------:R-:W-:Y:S02]  /*1320*/  USHF.R.U32.HI UR4, URZ, UR21, UR4 ;  /* 0x00000015ff047299 */ /* 0x000fe40008011604 */
[----:B------:R-:W-:Y:S02]  /*1330*/  UMOV UR10, UR11 ;  /* 0x0000000b000a7c82 */ /* 0x000fe40008000000 */
[----:B------:R-:W-:Y:S01]  /*1340*/  UMOV UR12, UR13 ;  /* 0x0000000d000c7c82 */ /* 0x000fe20008000000 */
[----:B------:R-:W-:Y:S02]  /*1350*/  @UP0 USHF.R.U32.HI UR7, URZ, UR21, UR10 ;  /* 0x00000015ff070299 */ /* 0x000fe4000801160a */
[----:B------:R-:W-:-:S02]  /*1360*/  USEL UR4, UR45, UR4, !UP0 ;  /* 0x000000042d047287 */ /* 0x000fc4000c000000 */
[----:B------:R-:W-:Y:S02]  /*1370*/  UIMAD.WIDE.U32 UR10, UR7, UR8, URZ ;  /* 0x00000008070a72a5 */ /* 0x000fe4000f8e00ff */
[----:B------:R-:W-:Y:S02]  /*1380*/  @UP2 USHF.R.U32.HI UR6, URZ, UR9, UR12 ;  /* 0x00000009ff062299 */ /* 0x000fe4000801160c */
[----:B------:R-:W-:-:S03]  /*1390*/  UIMAD.WIDE.U32 UR12, UR4, UR8, URZ ;  /* 0x00000008040c72a5 */ /* 0x000fc6000f8e00ff */
[----:B------:R-:W-:Y:S02]  /*13a0*/  UMOV UR10, UR11 ;  /* 0x0000000b000a7c82 */ /* 0x000fe40008000000 */
[----:B------:R-:W-:Y:S02]  /*13b0*/  @UP2 USHF.R.U32.HI UR7, URZ, UR9, UR10 ;  /* 0x00000009ff072299 */ /* 0x000fe4000801160a */
[----:B------:R-:W-:Y:S02]  /*13c0*/  UIMAD UR10, UR6, UR19, URZ ;  /* 0x00000013060a72a4 */ /* 0x000fe4000f8e02ff */
[----:B------:R-:W-:-:S04]  /*13d0*/  UIMAD UR7, UR7, UR19, URZ ;  /* 0x00000013070772a4 */ /* 0x000fc8000f8e02ff */
[----:B------:R-:W-:-:S03]  /*13e0*/  UISETP.GE.AND UP0, UPT, UR4, UR7, UPT ;  /* 0x000000070400728c */ /* 0x000fc6000bf06270 */
[----:B------:R-:W-:Y:S01]  /*13f0*/  UMOV UR7, UR13 ;  /* 0x0000000d00077c82 */ /* 0x000fe20008000000 */
[----:B------:R-:W-:Y:S02]  /*1400*/  UISETP.GE.OR UP0, UPT, UR5, UR10, UP0 ;  /* 0x0000000a0500728c */ /* 0x000fe40008706670 */
[----:B------:R-:W-:Y:S02]  /*1410*/  UIMAD.WIDE.U32 UR10, UR5, UR8, URZ ;  /* 0x00000008050a72a5 */ /* 0x000fe4000f8e00ff */
[----:B------:R-:W-:Y:S02]  /*1420*/  USHF.R.U32.HI UR7, URZ, UR9, UR7 ;  /* 0x00000009ff077299 */ /* 0x000fe40008011607 */
[----:B------:R-:W-:Y:S02]  /*1430*/  UIADD3 UR10, UPT, UPT, -UR4, URZ, URZ ;  /* 0x000000ff040a7290 */ /* 0x000fe4000fffe1ff */
[----:B------:R-:W-:Y:S02]  /*1440*/  USEL UR7, UR4, UR7, !UP2 ;  /* 0x0000000704077287 */ /* 0x000fe4000d000000 */
[----:B------:R-:W-:Y:S01]  /*1450*/  UIMAD UR10, UR14, UR10, UR45 ;  /* 0x0000000a0e0a72a4 */ /* 0x000fe2000f8e022d */
[----:B------:R-:W-:Y:S01]  /*1460*/  @!UP0 UMOV UR8, UR11 ;  /* 0x0000000b00088c82 */ /* 0x000fe20008000000 */
[----:B------:R-:W-:-:S02]  /*1470*/  UIADD3 UR11, UPT, UPT, -UR5, URZ, URZ ;  /* 0x000000ff050b7290 */ /* 0x000fc4000fffe1ff */
[----:B------:R-:W-:Y:S02]  /*1480*/  @!UP0 USHF.R.U32.HI UR8, URZ, UR9, UR8 ;  /* 0x00000009ff088299 */ /* 0x000fe40008011608 */
[----:B------:R-:W-:Y:S02]  /*1490*/  UIADD3 UR9, UPT, UPT, -UR7, URZ, URZ ;  /* 0x000000ff07097290 */ /* 0x000fe4000fffe1ff */
[----:B------:R-:W-:Y:S02]  /*14a0*/  @!UP0 USEL UR8, UR5, UR8, !UP2 ;  /* 0x0000000805088287 */ /* 0x000fe4000d000000 */
[----:B------:R-:W-:Y:S02]  /*14b0*/  UIMAD UR9, UR19, UR9, UR4 ;  /* 0x00000009130972a4 */ /* 0x000fe4000f8e0204 */
[----:B------:R-:W-:Y:S02]  /*14c0*/  @!UP0 UIADD3 UR7, UPT, UPT, UR7, -UR8, URZ ;  /* 0x8000000807078290 */ /* 0x000fe4000fffe0ff */
[----:B------:R-:W-:-:S02]  /*14d0*/  @!UP0 UIMAD UR6, UR9, UR6, UR8 ;  /* 0x00000006090682a4 */ /* 0x000fc4000f8e0208 */
[----:B------:R-:W-:Y:S02]  /*14e0*/  @!UP0 UIMAD UR4, UR7, UR19, UR5 ;  /* 0x00000013070482a4 */ /* 0x000fe4000f8e0205 */
[----:B------:R-:W-:Y:S02]  /*14f0*/  UIMAD UR46, UR20, UR11, UR46 ;  /* 0x0000000b142e72a4 */ /* 0x000fe4000f8e022e */
[----:B------:R-:W-:Y:S01]  /*1500*/  UIMAD UR45, UR4, UR14, UR10 ;  /* 0x0000000e042d72a4 */ /* 0x000fe2000f8e020a */
[----:B------:R-:W-:Y:S02]  /*1510*/  @!UP0 UMOV UR5, UR6 ;  /* 0x0000000600058c82 */ /* 0x000fe40008000000 */
[----:B------:R-:W-:-:S12]  /*1520*/  UIMAD UR46, UR5, UR20, UR46 ;  /* 0x00000014052e72a4 */ /* 0x000fd8000f8e022e */
.L_x_19:
[----:B------:R-:W-:-:S09]  /*1530*/  UISETP.NE.AND UP0, UPT, UR22, 0x1, UPT ;  /* 0x000000011600788c */ /* 0x000fd2000bf05270 */
[----:B------:R-:W-:Y:S05]  /*1540*/  BRA.U UP0, `(.L_x_20) ;  /* 0x0000000100407547 */ /* 0x000fea000b800000 */
[----:B------:R-:W2:Y:S01]  /*1550*/  LDCU.128 UR8, c[0x0][0xb10] ;  /* 0x00016200ff0877ac */ /* 0x000ea20008000c00 */
[----:B------:R-:W3:Y:S01]  /*1560*/  LDCU UR12, c[0x0][0xb0c] ;  /* 0x00016180ff0c77ac */ /* 0x000ee20008000800 */
[----:B------:R-:W4:Y:S01]  /*1570*/  LDCU UR13, c[0x0][0xb20] ;  /* 0x00016400ff0d77ac */ /* 0x000f220008000800 */
[----:B--2---:R-:W-:Y:S02]  /*1580*/  UIMAD.WIDE.U32 UR4, UR46, UR8, URZ ;  /* 0x000000082e0472a5 */ /* 0x004fe4000f8e00ff */
[----:B------:R-:W-:Y:S02]  /*1590*/  UIMAD.WIDE.U32 UR6, UR45, UR11, URZ ;  /* 0x0000000b2d0672a5 */ /* 0x000fe4000f8e00ff */
[----:B---3--:R-:W-:Y:S02]  /*15a0*/  UISETP.NE.AND UP0, UPT, UR12, 0x1, UPT ;  /* 0x000000010c00788c */ /* 0x008fe4000bf05270 */
[----:B------:R-:W-:-:S03]  /*15b0*/  USHF.R.U32.HI UR5, URZ, UR9, UR5 ;  /* 0x00000009ff057299 */ /* 0x000fc60008011605 */
[----:B------:R-:W-:Y:S01]  /*15c0*/  UMOV UR4, UR7 ;  /* 0x0000000700047c82 */ /* 0x000fe20008000000 */
[----:B------:R-:W-:Y:S02]  /*15d0*/  USEL UR5, UR46, UR5, !UP0 ;  /* 0x000000052e057287 */ /* 0x000fe4000c000000 */
[----:B------:R-:W-:Y:S02]  /*15e0*/  UISETP.NE.AND UP0, UPT, UR10, 0x1, UPT ;  /* 0x000000010a00788c */ /* 0x000fe4000bf05270 */
[----:B----4-:R-:W-:-:S04]  /*15f0*/  USHF.R.U32.HI UR4, URZ, UR13, UR4 ;  /* 0x0000000dff047299 */ /* 0x010fc80008011604 */
[----:B------:R-:W-:-:S04]  /*1600*/  USEL UR4, UR45, UR4, !UP0 ;  /* 0x000000042d047287 */ /* 0x000fc8000c000000 */
[----:B------:R-:W-:Y:S02]  /*1610*/  UIADD3 UR6, UPT, UPT, UR5, -UR4, URZ ;  /* 0x8000000405067290 */ /* 0x000fe4000fffe0ff */
[----:B------:R-:W-:Y:S02]  /*1620*/  UIADD3 UR4, UPT, UPT, -UR5, UR4, URZ ;  /* 0x0000000405047290 */ /* 0x000fe4000fffe1ff */
[----:B------:R-:W-:Y:S02]  /*1630*/  UIMAD UR45, UR6, UR10, UR45 ;  /* 0x0000000a062d72a4 */ /* 0x000fe4000f8e022d */
[----:B------:R-:W-:-:S12]  /*1640*/  UIMAD UR46, UR4, UR12, UR46 ;  /* 0x0000000c042e72a4 */ /* 0x000fd8000f8e022e */
.L_x_20:
[----:B------:R-:W-:Y:S01]  /*1650*/  UISETP.NE.AND UP0, UPT, UR18, 0x2, UPT ;  /* 0x000000021200788c */ /* 0x000fe2000bf05270 */
[----:B------:R-:W-:Y:S09]  /*1660*/  BRA.U !UP6, `(.L_x_21) ;  /* 0x000000010e0c7547 */ /* 0x000ff2000b800000 */
[----:B------:R-:W-:Y:S01]  /*1670*/  UCGABAR_WAIT ;  /* 0x0000000000007dc7 */ /* 0x000fe20008000000 */
[----:B------:R-:W-:Y:S01]  /*1680*/  CCTL.IVALL ;  /* 0x00000000ff00798f */ /* 0x000fe20002000000 */
[----:B------:R-:W-:Y:S05]  /*1690*/  BRA `(.L_x_22) ;  /* 0x0000000000047947 */ /* 0x000fea0003800000 */
.L_x_21:
[----:B------:R-:W-:Y:S06]  /*16a0*/  BAR.SYNC.DEFER_BLOCKING 0x0 ;  /* 0x0000000000007b1d */ /* 0x000fec0000010000 */
.L_x_22:
[----:B------:R-:W-:Y:S05]  /*16b0*/  BRA.U UP0, `(.L_x_23) ;  /* 0x0000001900047547 */ /* 0x000fea000b800000 */
[----:B------:R-:W2:Y:S01]  /*16c0*/  LDCU UR6, c[0x0][0x38c] ;  /* 0x00007180ff0677ac */ /* 0x000ea20008000800 */
[----:B------:R-:W-:Y:S01]  /*16d0*/  PLOP3.LUT P1, PT, PT, PT, UP3, 0x80, 0x8 ;  /* 0x000000000008781c */ /* 0x000fe20003f2f038 */
[----:B------:R-:W-:Y:S01]  /*16e0*/  IMAD.MOV.U32 R12, RZ, RZ, 0x1 ;  /* 0x00000001ff0c7424 */ /* 0x000fe200078e00ff */
[----:B------:R-:W-:Y:S01]  /*16f0*/  ISETP.EQ.OR P2, PT, R0, RZ, P3 ;  /* 0x000000ff0000720c */ /* 0x000fe20001f42670 */
[----:B------:R-:W-:Y:S01]  /*1700*/  UISETP.NE.AND UP1, UPT, UR18, URZ, UPT ;  /* 0x000000ff1200728c */ /* 0x000fe2000bf25270 */
[----:B------:R-:W-:Y:S01]  /*1710*/  PLOP3.LUT P1, PT, P1, PT, PT, 0x8, 0x80 ;  /* 0x000000000080781c */ /* 0x000fe20000f2e170 */
[----:B------:R-:W-:Y:S01]  /*1720*/  USEL UR25, URZ, 0x1, UP4 ;  /* 0x00000001ff197887 */ /* 0x000fe2000a000000 */
[----:B------:R-:W-:Y:S01]  /*1730*/  CS2R R10, SRZ ;  /* 0x00000000000a7805 */ /* 0x000fe2000001ff00 */
[----:B------:R-:W-:Y:S01]  /*1740*/  IMAD.MOV.U32 R9, RZ, RZ, RZ ;  /* 0x000000ffff097224 */ /* 0x000fe200078e00ff */
[----:B------:R-:W3:Y:S01]  /*1750*/  LDCU UR39, c[0x0][0x370] ;  /* 0x00006e00ff2777ac */ /* 0x000ee20008000800 */
[----:B------:R-:W-:Y:S01]  /*1760*/  IMAD.MOV.U32 R8, RZ, RZ, 0x1 ;  /* 0x00000001ff087424 */ /* 0x000fe200078e00ff */
[----:B------:R-:W4:Y:S01]  /*1770*/  LDCU.64 UR28, c[0x0][0x348] ;  /* 0x00006900ff1c77ac */ /* 0x000f220008000a00 */
[----:B------:R-:W-:-:S02]  /*1780*/  USHF.R.U32.HI UR44, URZ, 0x7, UR24 ;  /* 0x00000007ff2c7899 */ /* 0x000fc40008011618 */
[----:B--2---:R-:W-:Y:S02]  /*1790*/  UIADD3 UR5, UPT, UPT, UR6, 0x7f, URZ ;  /* 0x0000007f06057890 */ /* 0x004fe4000fffe0ff */
[----:B------:R-:W-:Y:S02]  /*17a0*/  UIADD3 UR47, UPT, UPT, UR6, 0xfe, URZ ;  /* 0x000000fe062f7890 */ /* 0x000fe4000fffe0ff */
[----:B------:R-:W-:Y:S01]  /*17b0*/  USHF.R.S32.HI UR4, URZ, 0x1f, UR5 ;  /* 0x0000001fff047899 */ /* 0x000fe20008011405 */
[----:B------:R-:W2:Y:S03]  /*17c0*/  LDCU UR38, c[0x0][0x374] ;  /* 0x00006e80ff2677ac */ /* 0x000ea60008000800 */
[----:B------:R-:W-:Y:S02]  /*17d0*/  ULEA.HI UR4, UR4, UR5, URZ, 0x7 ;  /* 0x0000000504047291 */ /* 0x000fe4000f8f38ff */
[----:B------:R-:W-:-:S02]  /*17e0*/  USEL UR25, UR25, 0x2, UP1 ;  /* 0x0000000219197887 */ /* 0x000fc40008800000 */
[----:B------:R-:W-:Y:S02]  /*17f0*/  USHF.R.S32.HI UR41, URZ, 0x7, UR4 ;  /* 0x00000007ff297899 */ /* 0x000fe40008011404 */
[----:B------:R-:W-:Y:S02]  /*1800*/  UIADD3 UR4, UPT, UPT, UR6, -0x1, URZ ;  /* 0xffffffff06047890 */ /* 0x000fe4000fffe0ff */
[----:B------:R-:W-:Y:S02]  /*1810*/  UISETP.LT.U32.AND UP0, UPT, UR41, 0xd, UPT ;  /* 0x0000000d2900788c */ /* 0x000fe4000bf01070 */
[----:B------:R-:W-:Y:S02]  /*1820*/  UISETP.GE.U32.AND UP2, UPT, UR4, -0xff, UPT ;  /* 0xffffff010400788c */ /* 0x000fe4000bf46070 */
[----:B------:R-:W-:Y:S01]  /*1830*/  USEL UR40, UR41, 0xd, UP0 ;  /* 0x0000000d29287887 */ /* 0x000fe20008000000 */
[----:B------:R-:W-:-:S03]  /*1840*/  UMOV UR5, URZ ;  /* 0x000000ff00057c82 */ /* 0x000fc60008000000 */
[----:B------:R-:W-:Y:S02]  /*1850*/  UIADD3 UR21, UPT, UPT, UR40, -0x1, URZ ;  /* 0xffffffff28157890 */ /* 0x000fe4000fffe0ff */
[----:B------:R-:W-:-:S03]  /*1860*/  UIADD3 UR43, UPT, UPT, UR41, -UR40, URZ ;  /* 0x80000028292b7290 */ /* 0x000fc6000fffe0ff */
[----:B------:R-:W-:-:S04]  /*1870*/  @UP2 UIADD3 UR21, UPT, UPT, UR40, URZ, URZ ;  /* 0x000000ff28152290 */ /* 0x000fc8000fffe0ff */
[----:B--234-:R-:W-:-:S12]  /*1880*/  UIADD3 UR21, UPT, UPT, UR21, 0x1, URZ ;  /* 0x0000000115157890 */ /* 0x01cfd8000fffe0ff */
.L_x_43:
[----:B------:R-:W-:Y:S01]  /*1890*/  UISETP.NE.AND UP0, UPT, UR48, URZ, UPT ;  /* 0x000000ff3000728c */ /* 0x000fe2000bf05270 */
[----:B------:R-:W2:Y:S08]  /*18a0*/  S2UR UR48, SR_CgaCtaId ;  /* 0x00000000003079c3 */ /* 0x000eb00000008800 */
[----:B------:R-:W-:Y:S05]  /*18b0*/  BRA.U UP0, `(.L_x_24) ;  /* 0x0000000100347547 */ /* 0x000fea000b800000 */
[----:B------:R-:W3:Y:S01]  /*18c0*/  S2R R0, SR_CgaCtaId ;  /* 0x0000000000007919 */ /* 0x000ee20000008800 */
[----:B------:R-:W-:-:S04]  /*18d0*/  MOV R2, 0x400 ;  /* 0x0000040000027802 */ /* 0x000fc80000000f00 */
[----:B---3--:R-:W-:Y:S02]  /*18e0*/  LEA R0, R0, R2, 0x18 ;  /* 0x0000000200007211 */ /* 0x008fe400078ec0ff */
[----:B------:R-:W-:-:S03]  /*18f0*/  SHF.L.U32 R2, R8, 0x1f, RZ ;  /* 0x0000001f08027819 */ /* 0x000fc600000006ff */
[----:B------:R-:W-:-:S04]  /*1900*/  IMAD R0, R9, 0x8, R0 ;  /* 0x0000000809007824 */ /* 0x000fc800078e0200 */
[----:B------:R-:W3:Y:S02]  /*1910*/  SYNCS.PHASECHK.TRANS64.TRYWAIT P0, [R0+URZ+0x160], R2 ;  /* 0x00016002000075a7 */ /* 0x000ee400080011ff */
[----:B---3--:R-:W-:Y:S05]  /*1920*/  @!P0 BRA `(.L_x_25) ;  /* 0x0000005400708947 */ /* 0x008fea0003800000 */
.L_x_112:
[----:B------:R-:W-:Y:S01]  /*1930*/  VIADD R9, R9, 0x1 ;  /* 0x0000000109097836 */ /* 0x000fe20000000000 */
[----:B------:R3:W-:Y:S04]  /*1940*/  SYNCS.ARRIVE.TRANS64.A1T0 RZ, [R0+URZ+0x150], RZ ;  /* 0x000150ff00ff79a7 */ /* 0x0007e800081000ff */
[----:B------:R-:W-:-:S04]  /*1950*/  ISETP.NE.AND P0, PT, R9, 0x2, PT ;  /* 0x000000020900780c */ /* 0x000fc80003f05270 */
[----:B------:R-:W-:Y:S02]  /*1960*/  SEL R9, R9, RZ, P0 ;  /* 0x000000ff09097207 */ /* 0x000fe40000000000 */
[----:B---3--:R-:W-:-:S04]  /*1970*/  SEL R0, RZ, 0x1, P0 ;  /* 0x00000001ff007807 */ /* 0x008fc80000000000 */
[----:B------:R-:W-:-:S07]  /*1980*/  LOP3.LUT R8, R8, R0, RZ, 0x3c, !PT ;  /* 0x0000000008087212 */ /* 0x000fce00078e3cff */
.L_x_24:
[----:B------:R-:W-:Y:S01]  /*1990*/  UMOV UR6, 0x400 ;  /* 0x0000040000067882 */ /* 0x000fe20000000000 */
[----:B------:R-:W-:Y:S01]  /*19a0*/  SHF.L.U32 R0, R12, 0x1f, RZ ;  /* 0x0000001f0c007819 */ /* 0x000fe200000006ff */
[----:B--2---:R-:W-:Y:S02]  /*19b0*/  ULEA UR6, UR48, UR6, 0x18 ;  /* 0x0000000630067291 */ /* 0x004fe4000f8ec0ff */
[----:B------:R-:W-:Y:S02]  /*19c0*/  UISETP.GE.U32.AND UP0, UPT, UR47, 0xff, UPT ;  /* 0x000000ff2f00788c */ /* 0x000fe4000bf06070 */
[----:B------:R-:W-:Y:S02]  /*19d0*/  ULEA UR4, UR5, UR6, 0x3 ;  /* 0x0000000605047291 */ /* 0x000fe4000f8e18ff */
[----:B------:R-:W-:Y:S02]  /*19e0*/  USHF.L.U32 UR35, UR46, 0x6, URZ ;  /* 0x000000062e237899 */ /* 0x000fe400080006ff */
[----:B------:R-:W-:Y:S01]  /*19f0*/  ULEA UR11, UR45, UR44, 0x6 ;  /* 0x0000002c2d0b7291 */ /* 0x000fe2000f8e30ff */
[----:B------:R-:W-:-:S04]  /*1a00*/  UMOV UR13, URZ ;  /* 0x000000ff000d7c82 */ /* 0x000fc80008000000 */
[----:B------:R2:W3:Y:S01]  /*1a10*/  SYNCS.PHASECHK.TRANS64.TRYWAIT P0, [UR4+0x68], R0 ;  /* 0x00006800ff0075a7 */ /* 0x0004e20008001104 */
[----:B------:R-:W-:Y:S06]  /*1a20*/  BRA.U !UP0, `(.L_x_26) ;  /* 0x0000000108bc7547 */ /* 0x000fec000b800000 */
[----:B------:R-:W-:Y:S01]  /*1a30*/  UMOV UR7, URZ ;  /* 0x000000ff00077c82 */ /* 0x000fe20008000000 */
[----:B------:R-:W-:-:S05]  /*1a40*/  UMOV UR4, UR5 ;  /* 0x0000000500047c82 */ /* 0x000fca0008000000 */
.L_x_32:
[----:B------:R-:W-:Y:S01]  /*1a50*/  ULEA UR33, UR4, UR6, 0x3 ;  /* 0x0000000604217291 */ /* 0x000fe2000f8e18ff */
[----:B---3--:R-:W-:Y:S01]  /*1a60*/  @!P3 MOV R2, 0x4000 ;  /* 0x000040000002b802 */ /* 0x008fe20000000f00 */
[----:B-1-34-:R-:W-:Y:S10]  /*1a70*/  @P0 BRA `(.L_x_27) ;  /* 0x00000000000c0947 */ /* 0x01aff40003800000 */
[----:B------:R-:W-:-:S04]  /*1a80*/  SHF.L.U32 R3, R12, 0x1f, RZ ;  /* 0x0000001f0c037819 */ /* 0x000fc800000006ff */
[----:B------:R-:W3:Y:S02]  /*1a90*/  SYNCS.PHASECHK.TRANS64.TRYWAIT P0, [UR33+0x68], R3 ;  /* 0x00006803ff0075a7 */ /* 0x000ee40008001121 */
[----:B---3--:R-:W-:Y:S05]  /*1aa0*/  @!P0 BRA `(.L_x_28) ;  /* 0x0000005400248947 */ /* 0x008fea0003800000 */
.L_x_27:
[----:B------:R3:W-:Y:S01]  /*1ab0*/  @!P3 SYNCS.ARRIVE.TRANS64 RZ, [UR33], R2 ;  /* 0x00000002ffffb9a7 */ /* 0x0007e20008000021 */
[----:B------:R-:W-:-:S04]  /*1ac0*/  ULOP3.LUT UR5, UR25, 0x2, URZ, 0xfc, !UPT ;  /* 0x0000000219057892 */ /* 0x000fc8000f8efcff */
[----:B------:R-:W-:-:S09]  /*1ad0*/  UISETP.NE.AND UP0, UPT, UR5, 0x2, UPT ;  /* 0x000000020500788c */ /* 0x000fd2000bf05270 */
[----:B------:R-:W-:Y:S05]  /*1ae0*/  BRA.U UP0, `(.L_x_29) ;  /* 0x0000000100047547 */ /* 0x000fea000b800000 */
[----:B-1----:R-:W-:Y:S05]  /*1af0*/  BPT.TRAP 0x1 ;  /* 0x000000040000795c */ /* 0x002fea0000300000 */
.L_x_29:
[----:B------:R-:W-:Y:S04]  /*1b00*/  BSSY.RECONVERGENT B0, `(.L_x_30) ;  /* 0x0000003000007945 */ /* 0x000fe80003800200 */
[----:B------:R-:W-:Y:S05]  /*1b10*/  @P2 BRA `(.L_x_31) ;  /* 0x0000000000042947 */ /* 0x000fea0003800000 */
[----:B-1----:R-:W-:Y:S05]  /*1b20*/  BPT.TRAP 0x1 ;  /* 0x000000040000795c */ /* 0x002fea0000300000 */
.L_x_31:
[----:B-1----:R-:W-:Y:S05]  /*1b30*/  BSYNC.RECONVERGENT B0 ;  /* 0x0000000000007941 */ /* 0x002fea0003800200 */
.L_x_30:
[----:B------:R-:W-:Y:S02]  /*1b40*/  UIADD3 UR5, UPT, UPT, UR4, 0x1, URZ ;  /* 0x0000000104057890 */ /* 0x000fe4000fffe0ff */
[----:B------:R-:W-:Y:S02]  /*1b50*/  USHF.L.U32 UR34, UR7, 0x7, URZ ;  /* 0x0000000707227899 */ /* 0x000fe400080006ff */
[----:B------:R-:W-:Y:S02]  /*1b60*/  UISETP.NE.AND UP0, UPT, UR5, 0xd, UPT ;  /* 0x0000000d0500788c */ /* 0x000fe4000bf05270 */
[----:B------:R-:W-:Y:S02]  /*1b70*/  USHF.L.U32 UR32, UR4, 0xd, URZ ;  /* 0x0000000d04207899 */ /* 0x000fe400080006ff */
[----:B------:R-:W-:Y:S02]  /*1b80*/  USEL UR9, URZ, 0x1, UP0 ;  /* 0x00000001ff097887 */ /* 0x000fe40008000000 */
[----:B------:R-:W-:-:S02]  /*1b90*/  USEL UR5, UR5, URZ, UP0 ;  /* 0x000000ff05057287 */ /* 0x000fc40008000000 */
[----:B------:R-:W-:Y:S02]  /*1ba0*/  UIADD3 UR14, UP0, UPT, UR28, 0x180, URZ ;  /* 0x000001801c0e7890 */ /* 0x000fe4000ff1e0ff */
[----:B------:R-:W-:Y:S01]  /*1bb0*/  ULEA UR8, UR5, UR6, 0x3 ;  /* 0x0000000605087291 */ /* 0x000fe2000f8e18ff */
[----:B------:R-:W-:Y:S01]  /*1bc0*/  LOP3.LUT R12, R12, UR9, RZ, 0x3c, !PT ;  /* 0x000000090c0c7c12 */ /* 0x000fe2000f8e3cff */
[----:B------:R-:W-:Y:S02]  /*1bd0*/  UIADD3 UR7, UPT, UPT, UR7, 0x1, URZ ;  /* 0x0000000107077890 */ /* 0x000fe4000fffe0ff */
[----:B------:R-:W-:Y:S01]  /*1be0*/  UIADD3 UR16, UP1, UPT, UR28, 0x80, URZ ;  /* 0x000000801c107890 */ /* 0x000fe2000ff3e0ff */
[----:B--2---:R-:W-:Y:S01]  /*1bf0*/  SHF.L.U32 R0, R12, 0x1f, RZ ;  /* 0x0000001f0c007819 */ /* 0x004fe200000006ff */
[----:B------:R-:W-:Y:S02]  /*1c00*/  UIADD3.X UR15, UPT, UPT, URZ, UR29, URZ, UP0, !UPT ;  /* 0x0000001dff0f7290 */ /* 0x000fe400087fe4ff */
[----:B------:R-:W-:Y:S01]  /*1c10*/  UISETP.NE.AND UP0, UPT, UR7, UR21, UPT ;  /* 0x000000150700728c */ /* 0x000fe2000bf05270 */
[----:B------:R4:W1:Y:S01]  /*1c20*/  SYNCS.PHASECHK.TRANS64.TRYWAIT P0, [UR8+0x68], R0 ;  /* 0x00006800ff0075a7 */ /* 0x0008620008001108 */
[----:B------:R-:W-:-:S02]  /*1c30*/  ULOP3.LUT UR8, UR32, UR24, URZ, 0xfc, !UPT ;  /* 0x0000001820087292 */ /* 0x000fc4000f8efcff */
[----:B------:R-:W-:Y:S02]  /*1c40*/  UIADD3.X UR17, UPT, UPT, URZ, UR29, URZ, UP1, !UPT ;  /* 0x0000001dff117290 */ /* 0x000fe40008ffe4ff */
[----:B------:R-:W-:Y:S02]  /*1c50*/  UIADD3 UR32, UPT, UPT, UR6, 0x2400, UR32 ;  /* 0x0000240006207890 */ /* 0x000fe4000fffe020 */
[----:B------:R-:W-:Y:S01]  /*1c60*/  UIADD3 UR8, UPT, UPT, UR6, 0x1c400, UR8 ;  /* 0x0001c40006087890 */ /* 0x000fe2000fffe008 */
[----:B------:R-:W-:Y:S01]  /*1c70*/  UMOV UR18, 0x0 ;  /* 0x0000000000127882 */ /* 0x000fe20000000000 */
[----:B------:R-:W-:Y:S01]  /*1c80*/  UMOV UR19, 0x10000000 ;  /* 0x1000000000137882 */ /* 0x000fe20000000000 */
[----:B------:R-:W-:Y:S01]  /*1c90*/  UMOV UR4, 0x30000 ;  /* 0x0003000000047882 */ /* 0x000fe20000000000 */
[----:B------:R-:W-:Y:S01]  /*1ca0*/  UMOV UR12, UR36 ;  /* 0x00000024000c7c82 */ /* 0x000fe20008000000 */
[----:B------:R-:W-:Y:S01]  /*1cb0*/  UMOV UR9, UR33 ;  /* 0x0000002100097c82 */ /* 0x000fe20008000000 */
[----:B------:R-:W-:Y:S01]  /*1cc0*/  UMOV UR10, UR34 ;  /* 0x00000022000a7c82 */ /* 0x000fe20008000000 */
[----:B------:R-:W-:Y:S01]  /*1cd0*/  UTMALDG.3D [UR32], [UR16], desc[UR18] ;  /* 0x00001220100075b4 */ /* 0x000fe20008011000 */
[----:B------:R-:W-:Y:S01]  /*1ce0*/  UMOV UR13, UR21 ;  /* 0x00000015000d7c82 */ /* 0x000fe20008000000 */
[----:B------:R2:W-:Y:S02]  /*1cf0*/  UTMALDG.3D.MULTICAST [UR8], [UR14], UR4, desc[UR18] ;  /* 0x000012080e0073b4 */ /* 0x0005e40008011804 */
[----:B--2---:R-:W-:Y:S01]  /*1d00*/  UMOV UR4, UR5 ;  /* 0x0000000500047c82 */ /* 0x004fe20008000000 */
[----:B------:R-:W-:Y:S05]  /*1d10*/  BRA.U UP0, `(.L_x_32) ;  /* 0xfffffffd004c7547 */ /* 0x000fea000b83ffff */
.L_x_26:
[----:B------:R-:W-:Y:S01]  /*1d20*/  ULEA UR4, UR5, UR6, 0x3 ;  /* 0x0000000605047291 */ /* 0x000fe2000f8e18ff */
[----:B--2-4-:R-:W-:Y:S01]  /*1d30*/  SHF.L.U32 R0, R12, 0x1f, RZ ;  /* 0x0000001f0c007819 */ /* 0x014fe200000006ff */
[----:B------:R-:W-:Y:S01]  /*1d40*/  @!P1 SYNCS.ARRIVE.TRANS64.A1T0 RZ, [UR6+0xe8], RZ ;  /* 0x0000e8ffffff99a7 */ /* 0x000fe20008100006 */
[----:B------:R-:W-:-:S06]  /*1d50*/  UISETP.GT.AND UP0, UPT, UR41, UR40, UPT ;  /* 0x000000282900728c */ /* 0x000fcc000bf04270 */
[----:B-1-3--:R1:W2:Y:S03]  /*1d60*/  SYNCS.PHASECHK.TRANS64.TRYWAIT P0, [UR4+0x68], R0 ;  /* 0x00006800ff0075a7 */ /* 0x00a2a60008001104 */
[----:B------:R-:W-:Y:S05]  /*1d70*/  BRA.U !UP0, `(.L_x_33) ;  /* 0x0000000108c07547 */ /* 0x000fea000b800000 */
[----:B------:R-:W-:Y:S01]  /*1d80*/  UIADD3 UR26, UPT, UPT, UR43, UR13, URZ ;  /* 0x0000000d2b1a7290 */ /* 0x000fe2000fffe0ff */
[----:B------:R-:W-:-:S11]  /*1d90*/  UMOV UR4, UR5 ;  /* 0x0000000500047c82 */ /* 0x000fd60008000000 */
.L_x_39:
[----:B------:R-:W-:Y:S01]  /*1da0*/  ULEA UR17, UR4, UR6, 0x3 ;  /* 0x0000000604117291 */ /* 0x000fe2000f8e18ff */
[----:B--2---:R-:W-:Y:S01]  /*1db0*/  @!P3 MOV R2, 0x4000 ;  /* 0x000040000002b802 */ /* 0x004fe20000000f00 */
[----:B--234-:R-:W-:Y:S10]  /*1dc0*/  @P0 BRA `(.L_x_34) ;  /* 0x00000000000c0947 */ /* 0x01cff40003800000 */
[----:B------:R-:W-:-:S04]  /*1dd0*/  SHF.L.U32 R3, R12, 0x1f, RZ ;  /* 0x0000001f0c037819 */ /* 0x000fc800000006ff */
[----:B------:R-:W2:Y:S02]  /*1de0*/  SYNCS.PHASECHK.TRANS64.TRYWAIT P0, [UR17+0x68], R3 ;  /* 0x00006803ff0075a7 */ /* 0x000ea40008001111 */
[----:B--2---:R-:W-:Y:S05]  /*1df0*/  @!P0 BRA `(.L_x_35) ;  /* 0x0000005000688947 */ /* 0x004fea0003800000 */
.L_x_34:
[----:B------:R2:W-:Y:S01]  /*1e00*/  @!P3 SYNCS.ARRIVE.TRANS64 RZ, [UR17], R2 ;  /* 0x00000002ffffb9a7 */ /* 0x0005e20008000011 */
[----:B------:R-:W-:-:S04]  /*1e10*/  ULOP3.LUT UR5, UR25, 0x2, URZ, 0xfc, !UPT ;  /* 0x0000000219057892 */ /* 0x000fc8000f8efcff */
[----:B------:R-:W-:-:S09]  /*1e20*/  UISETP.NE.AND UP0, UPT, UR5, 0x2, UPT ;  /* 0x000000020500788c */ /* 0x000fd2000bf05270 */
[----:B------:R-:W-:Y:S05]  /*1e30*/  BRA.U UP0, `(.L_x_36) ;  /* 0x0000000100047547 */ /* 0x000fea000b800000 */
[----:B------:R-:W-:Y:S05]  /*1e40*/  BPT.TRAP 0x1 ;  /* 0x000000040000795c */ /* 0x000fea0000300000 */
.L_x_36:
[----:B------:R-:W-:Y:S04]  /*1e50*/  BSSY.RECONVERGENT B0, `(.L_x_37) ;  /* 0x0000003000007945 */ /* 0x000fe80003800200 */
[----:B------:R-:W-:Y:S05]  /*1e60*/  @P2 BRA `(.L_x_38) ;  /* 0x0000000000042947 */ /* 0x000fea0003800000 */
[----:B------:R-:W-:Y:S05]  /*1e70*/  BPT.TRAP 0x1 ;  /* 0x000000040000795c */ /* 0x000fea0000300000 */
.L_x_38:
[----:B------:R-:W-:Y:S05]  /*1e80*/  BSYNC.RECONVERGENT B0 ;  /* 0x0000000000007941 */ /* 0x000fea0003800200 */
.L_x_37:
[----:B------:R-:W-:Y:S02]  /*1e90*/  UIADD3 UR5, UPT, UPT, UR4, 0x1, URZ ;  /* 0x0000000104057890 */ /* 0x000fe4000fffe0ff */
[----:B------:R-:W-:Y:S02]  /*1ea0*/  USHF.L.U32 UR18, UR13, 0x7, URZ ;  /* 0x000000070d127899 */ /* 0x000fe400080006ff */
[----:B------:R-:W-:Y:S02]  /*1eb0*/  UISETP.NE.AND UP0, UPT, UR5, 0xd, UPT ;  /* 0x0000000d0500788c */ /* 0x000fe4000bf05270 */
[----:B------:R-:W-:Y:S02]  /*1ec0*/  USHF.L.U32 UR16, UR4, 0xd, URZ ;  /* 0x0000000d04107899 */ /* 0x000fe400080006ff */
[----:B------:R-:W-:Y:S02]  /*1ed0*/  USEL UR8, URZ, 0x1, UP0 ;  /* 0x00000001ff087887 */ /* 0x000fe40008000000 */
[----:B------:R-:W-:-:S02]  /*1ee0*/  USEL UR5, UR5, URZ, UP0 ;  /* 0x000000ff05057287 */ /* 0x000fc40008000000 */
[----:B------:R-:W-:Y:S02]  /*1ef0*/  UIADD3 UR22, UP0, UPT, UR28, 0x180, URZ ;  /* 0x000001801c167890 */ /* 0x000fe4000ff1e0ff */
[----:B------:R-:W-:Y:S01]  /*1f00*/  UIADD3 UR13, UPT, UPT, UR13, 0x1, URZ ;  /* 0x000000010d0d7890 */ /* 0x000fe2000fffe0ff */
[----:B------:R-:W-:Y:S01]  /*1f10*/  LOP3.LUT R12, R12, UR8, RZ, 0x3c, !PT ;  /* 0x000000080c0c7c12 */ /* 0x000fe2000f8e3cff */
[----:B------:R-:W-:Y:S02]  /*1f20*/  UIADD3 UR14, UP1, UPT, UR28, 0x80, URZ ;  /* 0x000000801c0e7890 */ /* 0x000fe4000ff3e0ff */
[----:B------:R-:W-:Y:S01]  /*1f30*/  UIADD3.X UR23, UPT, UPT, URZ, UR29, URZ, UP0, !UPT ;  /* 0x0000001dff177290 */ /* 0x000fe200087fe4ff */
[----:B-1----:R-:W-:Y:S01]  /*1f40*/  SHF.L.U32 R0, R12, 0x1f, RZ ;  /* 0x0000001f0c007819 */ /* 0x002fe200000006ff */
[----:B------:R-:W-:Y:S02]  /*1f50*/  ULOP3.LUT UR8, UR16, UR24, URZ, 0xfc, !UPT ;  /* 0x0000001810087292 */ /* 0x000fe4000f8efcff */
[----:B------:R-:W-:-:S02]  /*1f60*/  UISETP.NE.AND UP0, UPT, UR13, UR26, UPT ;  /* 0x0000001a0d00728c */ /* 0x000fc4000bf05270 */
[----:B------:R-:W-:Y:S02]  /*1f70*/  ULEA UR7, UR5, UR6, 0x3 ;  /* 0x0000000605077291 */ /* 0x000fe4000f8e18ff */
[----:B------:R-:W-:Y:S02]  /*1f80*/  UIADD3 UR16, UPT, UPT, UR6, 0x2400, UR16 ;  /* 0x0000240006107890 */ /* 0x000fe4000fffe010 */
[----:B------:R-:W-:Y:S02]  /*1f90*/  UIADD3.X UR15, UPT, UPT, URZ, UR29, URZ, UP1, !UPT ;  /* 0x0000001dff0f7290 */ /* 0x000fe40008ffe4ff */
[----:B------:R-:W-:Y:S01]  /*1fa0*/  UIADD3 UR8, UPT, UPT, UR6, 0x1c400, UR8 ;  /* 0x0001c40006087890 */ /* 0x000fe2000fffe008 */
[----:B------:R-:W-:Y:S01]  /*1fb0*/  UMOV UR30, 0x0 ;  /* 0x00000000001e7882 */ /* 0x000fe20000000000 */
[----:B------:R-:W-:Y:S01]  /*1fc0*/  UMOV UR31, 0x10000000 ;  /* 0x10000000001f7882 */ /* 0x000fe20000000000 */
[----:B------:R-:W-:Y:S01]  /*1fd0*/  UMOV UR19, UR35 ;  /* 0x0000002300137c82 */ /* 0x000fe20008000000 */
[----:B------:R-:W-:Y:S01]  /*1fe0*/  UMOV UR20, UR36 ;  /* 0x0000002400147c82 */ /* 0x000fe20008000000 */
[----:B------:R3:W4:Y:S01]  /*1ff0*/  SYNCS.PHASECHK.TRANS64.TRYWAIT P0, [UR7+0x68], R0 ;  /* 0x00006800ff0075a7 */ /* 0x0007220008001107 */
[----:B------:R-:W-:Y:S01]  /*2000*/  UMOV UR4, 0x30000 ;  /* 0x0003000000047882 */ /* 0x000fe20000000000 */
[----:B------:R-:W-:Y:S01]  /*2010*/  UMOV UR12, UR36 ;  /* 0x00000024000c7c82 */ /* 0x000fe20008000000 */
[----:B------:R-:W-:Y:S01]  /*2020*/  UMOV UR9, UR17 ;  /* 0x0000001100097c82 */ /* 0x000fe20008000000 */
[----:B------:R-:W-:Y:S01]  /*2030*/  UMOV UR10, UR18 ;  /* 0x00000012000a7c82 */ /* 0x000fe20008000000 */
[----:B------:R-:W-:Y:S01]  /*2040*/  UTMALDG.3D [UR16], [UR14], desc[UR30] ;  /* 0x00001e100e0075b4 */ /* 0x000fe20008011000 */
[----:B------:R1:W-:Y:S02]  /*2050*/  UTMALDG.3D.MULTICAST [UR8], [UR22], UR4, desc[UR30] ;  /* 0x00001e08160073b4 */ /* 0x0003e40008011804 */
[----:B-1----:R-:W-:Y:S01]  /*2060*/  UMOV UR4, UR5 ;  /* 0x0000000500047c82 */ /* 0x002fe20008000000 */
[----:B------:R-:W-:Y:S05]  /*2070*/  BRA.U UP0, `(.L_x_39) ;  /* 0xfffffffd00487547 */ /* 0x000fea000b83ffff */
.L_x_33:
[C---:B------:R-:W-:Y:S01]  /*2080*/  LEA R3, R11.reuse, UR6, 0x3 ;  /* 0x000000060b037c11 */ /* 0x040fe2000f8e18ff */
[----:B------:R-:W-:Y:S01]  /*2090*/  NOP ;  /* 0x0000000000007918 */ /* 0x000fe20000000000 */
[----:B-1-3--:R-:W-:Y:S02]  /*20a0*/  SHF.L.U32 R0, R10, 0x1f, RZ ;  /* 0x0000001f0a007819 */ /* 0x00afe400000006ff */
[----:B------:R-:W-:Y:S02]  /*20b0*/  LEA R4, R11, UR6, 0x4 ;  /* 0x000000060b047c11 */ /* 0x000fe4000f8e20ff */
[----:B--2-4-:R-:W1:Y:S02]  /*20c0*/  SYNCS.PHASECHK.TRANS64.TRYWAIT P0, [R3+URZ+0xf0], R0 ;  /* 0x0000f000030075a7 */ /* 0x014e6400080011ff */
[----:B-1----:R-:W-:Y:S05]  /*20d0*/  @!P0 BRA `(.L_x_40) ;  /* 0x0000004c00c88947 */ /* 0x002fea0003800000 */
.L_x_115:
[----:B------:R-:W2:Y:S01]  /*20e0*/  LDS.128 R4, [R4+0x180] ;  /* 0x0001800004047984 */ /* 0x000ea20000000c00 */
[----:B------:R-:W-:Y:S01]  /*20f0*/  UISETP.GE.AND UP0, UPT, UR42, 0x1, UPT ;  /* 0x000000012a00788c */ /* 0x000fe2000bf06270 */
[----:B------:R-:W-:Y:S01]  /*2100*/  @!PT LDS RZ, [RZ] ;  /* 0x00000000fffff984 */ /* 0x000fe20000000800 */
[----:B------:R-:W-:Y:S01]  /*2110*/  @!PT LDS RZ, [RZ] ;  /* 0x00000000fffff984 */ /* 0x000fe20000000800 */
[----:B------:R-:W-:Y:S01]  /*2120*/  @!PT LDS RZ, [RZ] ;  /* 0x00000000fffff984 */ /* 0x000fe20000000800 */
[----:B------:R-:W-:Y:S01]  /*2130*/  @!PT LDS RZ, [RZ] ;  /* 0x00000000fffff984 */ /* 0x000fe20000000800 */
[----:B------:R3:W-:Y:S06]  /*2140*/  MEMBAR.ALL.CTA ;  /* 0x0000000000007992 */ /* 0x0007ec0000008000 */
[----:B---3--:R-:W3:Y:S01]  /*2150*/  FENCE.VIEW.ASYNC.S ;  /* 0x00000000000073c6 */ /* 0x008ee20000000000 */
[----:B--2---:R-:W-:-:S13]  /*2160*/  LOP3.LUT P0, RZ, R6, 0x1, RZ, 0xc0, !PT ;  /* 0x0000000106ff7812 */ /* 0x004fda000780c0ff */
[----:B---3--:R-:W-:Y:S01]  /*2170*/  VOTEU.ANY UP1, P0 ;  /* 0x0000000000ff7886 */ /* 0x008fe20000020100 */
[----:B------:R-:W-:-:S13]  /*2180*/  PLOP3.LUT P0, PT, PT, PT, UP1, 0x80, 0x8 ;  /* 0x000000000008781c */ /* 0x000fda0003f0f018 */
[----:B-1----:R-:W-:Y:S02]  /*2190*/  @P0 LOP3.LUT R0, R5, 0xffff, RZ, 0xc0, !PT ;  /* 0x0000ffff05000812 */ /* 0x002fe400078ec0ff */
[----:B------:R-:W-:Y:S02]  /*21a0*/  @P0 MOV R2, R4 ;  /* 0x0000000400020202 */ /* 0x000fe40000000f00 */
[----:B------:R-:W-:Y:S01]  /*21b0*/  @P0 R2UR UR7, R0 ;  /* 0x00000000000702ca */ /* 0x000fe200000e0000 */
[----:B------:R-:W-:Y:S01]  /*21c0*/  VIADD R0, R3, 0x100 ;  /* 0x0000010003007836 */ /* 0x000fe20000000000 */
[----:B------:R-:W-:Y:S02]  /*21d0*/  @P0 SHF.R.U32.HI R4, RZ, 0x10, R5 ;  /* 0x00000010ff040819 */ /* 0x000fe40000011605 */
[----:B------:R-:W-:Y:S02]  /*21e0*/  @P0 R2UR UR8, R2 ;  /* 0x00000000020802ca */ /* 0x000fe400000e0000 */
[----:B------:R-:W-:-:S02]  /*21f0*/  PRMT R0, RZ, 0x654, R0 ;  /* 0x00000654ff007816 */ /* 0x000fc40000000000 */
[----:B------:R-:W-:Y:S02]  /*2200*/  @P0 R2UR UR4, R4 ;  /* 0x00000000040402ca */ /* 0x000fe400000e0000 */
[----:B------:R1:W-:Y:S03]  /*2210*/  SYNCS.ARRIVE.TRANS64.RED.A1T0 RZ, [R0+URZ], RZ ;  /* 0x000000ff00ff79a7 */ /* 0x0003e600081004ff */
[----:B------:R-:W-:-:S04]  /*2220*/  @UP1 UMOV UR27, UR7 ;  /* 0x00000007001b1c82 */ /* 0x000fc80008000000 */
[----:B------:R-:W-:-:S04]  /*2230*/  @UP1 UMOV UR37, UR8 ;  /* 0x0000000800251c82 */ /* 0x000fc80008000000 */
[----:B------:R-:W-:Y:S01]  /*2240*/  @UP1 UMOV UR36, UR4 ;  /* 0x0000000400241c82 */ /* 0x000fe20008000000 */
[----:B------:R-:W-:Y:S05]  /*2250*/  BRA.U !UP0, `(.L_x_41) ;  /* 0x0000000108d47547 */ /* 0x000fea000b800000 */
[----:B------:R-:W2:Y:S01]  /*2260*/  LDCU.128 UR12, c[0x0][0xb10] ;  /* 0x00016200ff0c77ac */ /* 0x000ea20008000c00 */
[----:B------:R-:W3:Y:S01]  /*2270*/  LDCU UR26, c[0x0][0xb20] ;  /* 0x00016400ff1a77ac */ /* 0x000ee20008000800 */
[----:B------:R-:W4:Y:S01]  /*2280*/  LDCU UR20, c[0x0][0xb0c] ;  /* 0x00016180ff1477ac */ /* 0x000f220008000800 */
[----:B------:R-:W1:Y:S01]  /*2290*/  LDCU.64 UR10, c[0x0][0xb28] ;  /* 0x00016500ff0a77ac */ /* 0x000e620008000a00 */
[----:B------:R-:W-:Y:S02]  /*22a0*/  UISETP.NE.AND UP3, UPT, UR42, 0x1, UPT ;  /* 0x000000012a00788c */ /* 0x000fe4000bf65270 */
[----:B--2---:R-:W-:Y:S02]  /*22b0*/  UIMAD.WIDE.U32 UR16, UR38, UR15, URZ ;  /* 0x0000000f261072a5 */ /* 0x004fe4000f8e00ff */
[----:B------:R-:W-:Y:S02]  /*22c0*/  UIMAD.WIDE.U32 UR8, UR39, UR12, URZ ;  /* 0x0000000c270872a5 */ /* 0x000fe4000f8e00ff */
[----:B------:R-:W-:-:S02]  /*22d0*/  UISETP.NE.AND UP0, UPT, UR14, 0x1, UPT ;  /* 0x000000010e00788c */ /* 0x000fc4000bf05270 */
[----:B------:R-:W-:Y:S01]  /*22e0*/  UIMAD.WIDE.U32 UR22, UR27, UR15, URZ ;  /* 0x0000000f1b1672a5 */ /* 0x000fe2000f8e00ff */
[----:B------:R-:W-:Y:S02]  /*22f0*/  UMOV UR16, UR17 ;  /* 0x0000001100107c82 */ /* 0x000fe40008000000 */
[----:B------:R-:W-:Y:S01]  /*2300*/  UMOV UR8, UR9 ;  /* 0x0000000900087c82 */ /* 0x000fe20008000000 */
[----:B---3--:R-:W-:Y:S02]  /*2310*/  USHF.R.U32.HI UR16, URZ, UR26, UR16 ;  /* 0x0000001aff107299 */ /* 0x008fe40008011610 */
[----:B----4-:R-:W-:Y:S02]  /*2320*/  UISETP.NE.AND UP2, UPT, UR20, 0x1, UPT ;  /* 0x000000011400788c */ /* 0x010fe4000bf45270 */
[----:B------:R-:W-:Y:S02]  /*2330*/  USHF.R.U32.HI UR8, URZ, UR13, UR8 ;  /* 0x0000000dff087299 */ /* 0x000fe40008011608 */
[----:B------:R-:W-:-:S02]  /*2340*/  USEL UR7, UR38, UR16, !UP0 ;  /* 0x0000001026077287 */ /* 0x000fc4000c000000 */
[----:B------:R-:W-:Y:S02]  /*2350*/  USEL UR8, UR39, UR8, !UP2 ;  /* 0x0000000827087287 */ /* 0x000fe4000d000000 */
[----:B-1----:R-:W-:Y:S01]  /*2360*/  UIMAD.WIDE.U32 UR16, UR7, UR10, URZ ;  /* 0x0000000a071072a5 */ /* 0x002fe2000f8e00ff */
[----:B------:R-:W-:Y:S01]  /*2370*/  UMOV UR4, UR23 ;  /* 0x0000001700047c82 */ /* 0x000fe20008000000 */
[----:B------:R-:W-:Y:S02]  /*2380*/  UIMAD.WIDE.U32 UR18, UR37, UR12, URZ ;  /* 0x0000000c251272a5 */ /* 0x000fe4000f8e00ff */
[----:B------:R-:W-:-:S03]  /*2390*/  UIMAD.WIDE.U32 UR22, UR8, UR10, URZ ;  /* 0x0000000a081672a5 */ /* 0x000fc6000f8e00ff */
[----:B------:R-:W-:Y:S01]  /*23a0*/  UMOV UR16, UR17 ;  /* 0x0000001100107c82 */ /* 0x000fe20008000000 */
[----:B------:R-:W-:Y:S02]  /*23b0*/  USHF.R.U32.HI UR4, URZ, UR26, UR4 ;  /* 0x0000001aff047299 */ /* 0x000fe40008011604 */
[----:B------:R-:W-:Y:S01]  /*23c0*/  @UP3 USHF.R.U32.HI UR7, URZ, UR11, UR16 ;  /* 0x0000000bff073299 */ /* 0x000fe20008011610 */
[----:B------:R-:W-:Y:S01]  /*23d0*/  UMOV UR18, UR19 ;  /* 0x0000001300127c82 */ /* 0x000fe20008000000 */
[----:B------:R-:W-:Y:S01]  /*23e0*/  UMOV UR22, UR23 ;  /* 0x0000001700167c82 */ /* 0x000fe20008000000 */
[----:B------:R-:W-:Y:S02]  /*23f0*/  USHF.R.U32.HI UR13, URZ, UR13, UR18 ;  /* 0x0000000dff0d7299 */ /* 0x000fe40008011612 */
[----:B------:R-:W-:Y:S02]  /*2400*/  USEL UR4, UR27, UR4, !UP0 ;  /* 0x000000041b047287 */ /* 0x000fe4000c000000 */
[----:B------:R-:W-:-:S02]  /*2410*/  @UP3 USHF.R.U32.HI UR8, URZ, UR11, UR22 ;  /* 0x0000000bff083299 */ /* 0x000fc40008011616 */
[----:B------:R-:W-:Y:S02]  /*2420*/  UIMAD UR9, UR42, UR7, URZ ;  /* 0x000000072a0972a4 */ /* 0x000fe4000f8e02ff */
[----:B------:R-:W-:Y:S02]  /*2430*/  USEL UR7, UR37, UR13, !UP2 ;  /* 0x0000000d25077287 */ /* 0x000fe4000d000000 */
[----:B------:R-:W-:Y:S02]  /*2440*/  UIMAD UR12, UR42, UR8, URZ ;  /* 0x000000082a0c72a4 */ /* 0x000fe4000f8e02ff */
[----:B------:R-:W-:Y:S02]  /*2450*/  UISETP.GE.AND UP0, UPT, UR4, UR9, UPT ;  /* 0x000000090400728c */ /* 0x000fe4000bf06270 */
[----:B------:R-:W-:Y:S02]  /*2460*/  UIMAD.WIDE.U32 UR16, UR4, UR10, URZ ;  /* 0x0000000a041072a5 */ /* 0x000fe4000f8e00ff */
[----:B------:R-:W-:-:S02]  /*2470*/  UISETP.GE.OR UP0, UPT, UR7, UR12, UP0 ;  /* 0x0000000c0700728c */ /* 0x000fc40008706670 */
[----:B------:R-:W-:Y:S02]  /*2480*/  UIMAD.WIDE.U32 UR12, UR7, UR10, URZ ;  /* 0x0000000a070c72a5 */ /* 0x000fe4000f8e00ff */
[----:B------:R-:W-:Y:S01]  /*2490*/  UIADD3 UR15, UPT, UPT, -UR4, URZ, URZ ;  /* 0x000000ff040f7290 */ /* 0x000fe2000fffe1ff */
[----:B------:R-:W-:Y:S01]  /*24a0*/  UMOV UR10, UR17 ;  /* 0x00000011000a7c82 */ /* 0x000fe20008000000 */
[----:B------:R-:W-:Y:S02]  /*24b0*/  UIADD3 UR12, UPT, UPT, -UR7, URZ, URZ ;  /* 0x000000ff070c7290 */ /* 0x000fe4000fffe1ff */
[----:B------:R-:W-:-:S03]  /*24c0*/  USHF.R.U32.HI UR10, URZ, UR11, UR10 ;  /* 0x0000000bff0a7299 */ /* 0x000fc6000801160a */
[----:B------:R-:W-:Y:S01]  /*24d0*/  @!UP0 UMOV UR9, UR13 ;  /* 0x0000000d00098c82 */ /* 0x000fe20008000000 */
[----:B------:R-:W-:Y:S02]  /*24e0*/  UIMAD UR15, UR14, UR15, UR27 ;  /* 0x0000000f0e0f72a4 */ /* 0x000fe4000f8e021b */
[----:B------:R-:W-:Y:S02]  /*24f0*/  USEL UR10, UR4, UR10, !UP3 ;  /* 0x0000000a040a7287 */ /* 0x000fe4000d800000 */
[----:B------:R-:W-:Y:S02]  /*2500*/  @!UP0 USHF.R.U32.HI UR9, URZ, UR11, UR9 ;  /* 0x0000000bff098299 */ /* 0x000fe40008011609 */
[----:B------:R-:W-:Y:S02]  /*2510*/  UIADD3 UR11, UPT, UPT, -UR10, URZ, URZ ;  /* 0x000000ff0a0b7290 */ /* 0x000fe4000fffe1ff */
[----:B------:R-:W-:Y:S02]  /*2520*/  @!UP0 USEL UR9, UR7, UR9, !UP3 ;  /* 0x0000000907098287 */ /* 0x000fe4000d800000 */
[----:B------:R-:W-:-:S02]  /*2530*/  UIMAD UR11, UR42, UR11, UR4 ;  /* 0x0000000b2a0b72a4 */ /* 0x000fc4000f8e0204 */
[----:B------:R-:W-:Y:S02]  /*2540*/  @!UP0 UIADD3 UR10, UPT, UPT, UR10, -UR9, URZ ;  /* 0x800000090a0a8290 */ /* 0x000fe4000fffe0ff */
[----:B------:R-:W-:Y:S02]  /*2550*/  @!UP0 UIMAD UR9, UR11, UR8, UR9 ;  /* 0x000000080b0982a4 */ /* 0x000fe4000f8e0209 */
[----:B------:R-:W-:Y:S02]  /*2560*/  @!UP0 UIMAD UR4, UR42, UR10, UR7 ;  /* 0x0000000a2a0482a4 */ /* 0x000fe4000f8e0207 */
[----:B------:R-:W-:Y:S02]  /*2570*/  UIMAD UR8, UR20, UR12, UR37 ;  /* 0x0000000c140872a4 */ /* 0x000fe4000f8e0225 */
[----:B------:R-:W-:Y:S01]  /*2580*/  UIMAD UR27, UR4, UR14, UR15 ;  /* 0x0000000e041b72a4 */ /* 0x000fe2000f8e020f */
[----:B------:R-:W-:Y:S02]  /*2590*/  @!UP0 UMOV UR7, UR9 ;  /* 0x0000000900078c82 */ /* 0x000fe40008000000 */
[----:B------:R-:W-:-:S12]  /*25a0*/  UIMAD UR37, UR7, UR20, UR8 ;  /* 0x00000014072572a4 */ /* 0x000fd8000f8e0208 */
.L_x_41:
[----:B------:R-:W2:Y:S02]  /*25b0*/  LDCU UR4, c[0x0][0xb30] ;  /* 0x00016600ff0477ac */ /* 0x000ea40008000800 */
[----:B--2---:R-:W-:-:S09]  /*25c0*/  UISETP.NE.AND UP0, UPT, UR4, 0x1, UPT ;  /* 0x000000010400788c */ /* 0x004fd2000bf05270 */
[----:B------:R-:W-:Y:S05]  /*25d0*/  BRA.U UP0, `(.L_x_42) ;  /* 0x0000000100447547 */ /* 0x000fea000b800000 */
[----:B------:R-:W2:Y:S01]  /*25e0*/  LDCU.128 UR12, c[0x0][0xb10] ;  /* 0x00016200ff0c77ac */ /* 0x000ea20008000c00 */
[----:B------:R-:W3:Y:S01]  /*25f0*/  LDCU UR16, c[0x0][0xb0c] ;  /* 0x00016180ff1077ac */ /* 0x000ee20008000800 */
[----:B------:R-:W4:Y:S01]  /*2600*/  LDCU UR17, c[0x0][0xb20] ;  /* 0x00016400ff1177ac */ /* 0x000f220008000800 */
[----:B--2---:R-:W-:Y:S02]  /*2610*/  UIMAD.WIDE.U32 UR10, UR37, UR12, URZ ;  /* 0x0000000c250a72a5 */ /* 0x004fe4000f8e00ff */
[----:B------:R-:W-:Y:S02]  /*2620*/  UIMAD.WIDE.U32 UR8, UR27, UR15, URZ ;  /* 0x0000000f1b0872a5 */ /* 0x000fe4000f8e00ff */
[----:B---3--:R-:W-:Y:S02]  /*2630*/  UISETP.NE.AND UP2, UPT, UR16, 0x1, UPT ;  /* 0x000000011000788c */ /* 0x008fe4000bf45270 */
[----:B------:R-:W-:Y:S01]  /*2640*/  UISETP.NE.AND UP0, UPT, UR14, 0x1, UPT ;  /* 0x000000010e00788c */ /* 0x000fe2000bf05270 */
[----:B------:R-:W-:-:S02]  /*2650*/  UMOV UR7, UR11 ;  /* 0x0000000b00077c82 */ /* 0x000fc40008000000 */
[----:B------:R-:W-:Y:S01]  /*2660*/  UMOV UR4, UR9 ;  /* 0x0000000900047c82 */ /* 0x000fe20008000000 */
[----:B------:R-:W-:Y:S02]  /*2670*/  USHF.R.U32.HI UR7, URZ, UR13, UR7 ;  /* 0x0000000dff077299 */ /* 0x000fe40008011607 */
[----:B----4-:R-:W-:Y:S02]  /*2680*/  USHF.R.U32.HI UR4, URZ, UR17, UR4 ;  /* 0x00000011ff047299 */ /* 0x010fe40008011604 */
[----:B------:R-:W-:Y:S02]  /*2690*/  USEL UR7, UR37, UR7, !UP2 ;  /* 0x0000000725077287 */ /* 0x000fe4000d000000 */
[----:B------:R-:W-:-:S04]  /*26a0*/  USEL UR4, UR27, UR4, !UP0 ;  /* 0x000000041b047287 */ /* 0x000fc8000c000000 */
[----:B------:R-:W-:Y:S02]  /*26b0*/  UIADD3 UR8, UPT, UPT, UR7, -UR4, URZ ;  /* 0x8000000407087290 */ /* 0x000fe4000fffe0ff */
[----:B------:R-:W-:Y:S02]  /*26c0*/  UIADD3 UR4, UPT, UPT, -UR7, UR4, URZ ;  /* 0x0000000407047290 */ /* 0x000fe4000fffe1ff */
[----:B------:R-:W-:Y:S02]  /*26d0*/  UIMAD UR27, UR8, UR14, UR27 ;  /* 0x0000000e081b72a4 */ /* 0x000fe4000f8e021b */
[----:B------:R-:W-:-:S12]  /*26e0*/  UIMAD UR37, UR4, UR16, UR37 ;  /* 0x00000010042572a4 */ /* 0x000fd8000f8e0225 */
.L_x_42:
[----:B------:R-:W-:Y:S01]  /*26f0*/  VIADD R11, R11, 0x1 ;  /* 0x000000010b0b7836 */ /* 0x000fe20000000000 */
[----:B------:R-:W-:Y:S01]  /*2700*/  PLOP3.LUT P1, PT, PT, PT, PT, 0x80, 0x8 ;  /* 0x000000000008781c */ /* 0x000fe20003f2f070 */
[----:B------:R-:W-:Y:S02]  /*2710*/  UIADD3 UR46, UPT, UPT, UR37, UR60, URZ ;  /* 0x0000003c252e7290 */ /* 0x000fe4000fffe0ff */
[----:B------:R-:W-:Y:S01]  /*2720*/  UIADD3 UR45, UPT, UPT, UR27, UR57, URZ ;  /* 0x000000391b2d7290 */ /* 0x000fe2000fffe0ff */
[----:B------:R-:W-:-:S04]  /*2730*/  ISETP.NE.AND P0, PT, R11, 0x2, PT ;  /* 0x000000020b00780c */ /* 0x000fc80003f05270 */
[----:B-1----:R-:W-:Y:S02]  /*2740*/  SEL R0, RZ, 0x1, P0 ;  /* 0x00000001ff007807 */ /* 0x002fe40000000000 */
[----:B------:R-:W-:Y:S02]  /*2750*/  SEL R11, R11, RZ, P0 ;  /* 0x000000ff0b0b7207 */ /* 0x000fe40000000000 */
[----:B------:R-:W-:Y:S01]  /*2760*/  LOP3.LUT R10, R10, R0, RZ, 0x3c, !PT ;  /* 0x000000000a0a7212 */ /* 0x000fe200078e3cff */
[----:B------:R-:W-:Y:S06]  /*2770*/  BRA.U UP1, `(.L_x_43) ;  /* 0xfffffff101447547 */ /* 0x000fec000b83ffff */
[----:B------:R-:W-:Y:S01]  /*2780*/  UIADD3 UR7, UPT, UPT, UR6, 0x68, URZ ;  /* 0x0000006806077890 */ /* 0x000fe2000fffe0ff */
[----:B------:R-:W-:-:S03]  /*2790*/  SHF.L.U32 R2, R12, 0x1f, RZ ;  /* 0x0000001f0c027819 */ /* 0x000fc600000006ff */
[----:B------:R-:W-:-:S09]  /*27a0*/  ULEA UR4, UR5, UR7, 0x3 ;  /* 0x0000000705047291 */ /* 0x000fd2000f8e18ff */
[----:B------:R-:W1:Y:S02]  /*27b0*/  SYNCS.PHASECHK.TRANS64.TRYWAIT P0, [UR4], R2 ;  /* 0x00000002ff0075a7 */ /* 0x000e640008001104 */
[----:B-1----:R-:W-:Y:S05]  /*27c0*/  @!P0 BRA `(.L_x_44) ;  /* 0x0000004800208947 */ /* 0x002fea0003800000 */
.L_x_117:
[----:B------:R-:W-:-:S04]  /*27d0*/  UIADD3 UR4, UPT, UPT, UR5, 0x1, URZ ;  /* 0x0000000105047890 */ /* 0x000fc8000fffe0ff */
[----:B------:R-:W-:-:S04]  /*27e0*/  UISETP.NE.AND UP0, UPT, UR4, 0xd, UPT ;  /* 0x0000000d0400788c */ /* 0x000fc8000bf05270 */
[----:B------:R-:W-:Y:S02]  /*27f0*/  USEL UR6, URZ, 0x1, UP0 ;  /* 0x00000001ff067887 */ /* 0x000fe40008000000 */
[----:B------:R-:W-:-:S04]  /*2800*/  USEL UR4, UR4, URZ, UP0 ;  /* 0x000000ff04047287 */ /* 0x000fc80008000000 */
[----:B------:R-:W-:Y:S01]  /*2810*/  ULEA UR5, UR4, UR7, 0x3 ;  /* 0x0000000704057291 */ /* 0x000fe2000f8e18ff */
[----:B-1----:R-:W-:-:S04]  /*2820*/  LOP3.LUT R2, R12, UR6, RZ, 0x3c, !PT ;  /* 0x000000060c027c12 */ /* 0x002fc8000f8e3cff */
[----:B------:R-:W-:-:S04]  /*2830*/  SHF.L.U32 R3, R2, 0x1f, RZ ;  /* 0x0000001f02037819 */ /* 0x000fc800000006ff */
[----:B------:R-:W1:Y:S02]  /*2840*/  SYNCS.PHASECHK.TRANS64.TRYWAIT P0, [UR5], R3 ;  /* 0x00000003ff0075a7 */ /* 0x000e640008001105 */
[----:B-1----:R-:W-:Y:S05]  /*2850*/  @!P0 BRA `(.L_x_45) ;  /* 0x0000004800148947 */ /* 0x002fea0003800000 */
.L_x_119:
[----:B------:R-:W-:-:S04]  /*2860*/  UIADD3 UR4, UPT, UPT, UR4, 0x1, URZ ;  /* 0x0000000104047890 */ /* 0x000fc8000fffe0ff */
[----:B------:R-:W-:-:S04]  /*2870*/  UISETP.NE.AND UP0, UPT, UR4, 0xd, UPT ;  /* 0x0000000d0400788c */ /* 0x000fc8000bf05270 */
[----:B------:R-:W-:Y:S02]  /*2880*/  USEL UR6, URZ, 0x1, UP0 ;  /* 0x00000001ff067887 */ /* 0x000fe40008000000 */
[----:B------:R-:W-:-:S04]  /*2890*/  USEL UR4, UR4, URZ, UP0 ;  /* 0x000000ff04047287 */ /* 0x000fc80008000000 */
[----:B------:R-:W-:Y:S01]  /*28a0*/  ULEA UR5, UR4, UR7, 0x3 ;  /* 0x0000000704057291 */ /* 0x000fe2000f8e18ff */
[----:B------:R-:W-:-:S04]  /*28b0*/  LOP3.LUT R2, R2, UR6, RZ, 0x3c, !PT ;  /* 0x0000000602027c12 */ /* 0x000fc8000f8e3cff */
[----:B-1----:R-:W-:-:S04]  /*28c0*/  SHF.L.U32 R3, R2, 0x1f, RZ ;  /* 0x0000001f02037819 */ /* 0x002fc800000006ff */
[----:B------:R-:W1:Y:S02]  /*28d0*/  SYNCS.PHASECHK.TRANS64.TRYWAIT P0, [UR5], R3 ;  /* 0x00000003ff0075a7 */ /* 0x000e640008001105 */
[----:B-1----:R-:W-:Y:S05]  /*28e0*/  @!P0 BRA `(.L_x_46) ;  /* 0x0000004800088947 */ /* 0x002fea0003800000 */
.L_x_121:
        /* <DEDUP_REMOVED lines=9> */
.L_x_123:
        /* <DEDUP_REMOVED lines=9> */
.L_x_125:
        /* <DEDUP_REMOVED lines=9> */
.L_x_127:
        /* <DEDUP_REMOVED lines=9> */
.L_x_129:
        /* <DEDUP_REMOVED lines=9> */
.L_x_131:
        /* <DEDUP_REMOVED lines=9> */
.L_x_133:
        /* <DEDUP_REMOVED lines=9> */
.L_x_135:
        /* <DEDUP_REMOVED lines=9> */
.L_x_137:
        /* <DEDUP_REMOVED lines=9> */
.L_x_139:
[----:B------:R-:W-:-:S04]  /*2e00*/  UIADD3 UR4, UPT, UPT, UR4, 0x1, URZ ;  /* 0x0000000104047890 */ /* 0x000fc8000fffe0ff */
[----:B------:R-:W-:-:S04]  /*2e10*/  UISETP.NE.AND UP0, UPT, UR4, 0xd, UPT ;  /* 0x0000000d0400788c */ /* 0x000fc8000bf05270 */
[----:B------:R-:W-:Y:S02]  /*2e20*/  USEL UR5, URZ, 0x1, UP0 ;  /* 0x00000001ff057887 */ /* 0x000fe40008000000 */
[----:B------:R-:W-:-:S04]  /*2e30*/  USEL UR4, UR4, URZ, UP0 ;  /* 0x000000ff04047287 */ /* 0x000fc80008000000 */
[----:B------:R-:W-:Y:S01]  /*2e40*/  ULEA UR4, UR4, UR7, 0x3 ;  /* 0x0000000704047291 */ /* 0x000fe2000f8e18ff */
[----:B------:R-:W-:-:S04]  /*2e50*/  LOP3.LUT R2, R2, UR5, RZ, 0x3c, !PT ;  /* 0x0000000502027c12 */ /* 0x000fc8000f8e3cff */
[----:B------:R-:W-:Y:S01]  /*2e60*/  SHF.L.U32 R2, R2, 0x1f, RZ ;  /* 0x0000001f02027819 */ /* 0x000fe200000006ff */
[----:B-1----:R-:W-:-:S07]  /*2e70*/  IMAD.U32 R0, RZ, RZ, UR4 ;  /* 0x00000004ff007e24 */ /* 0x002fce000f8e00ff */
.L_x_56:
[----:B-1----:R1:W2:Y:S02]  /*2e80*/  SYNCS.PHASECHK.TRANS64.TRYWAIT P0, [R0+URZ], R2 ;  /* 0x00000002000075a7 */ /* 0x0022a400080011ff */
[----:B--2---:R-:W-:Y:S05]  /*2e90*/  @!P0 NANOSLEEP.SYNCS 0x989680 ;  /* 0x009896800000895d */ /* 0x004fea0003900000 */
[----:B------:R-:W2:Y:S02]  /*2ea0*/  @!P0 SYNCS.PHASECHK.TRANS64 P0, [R0+URZ], R2 ;  /* 0x00000002000085a7 */ /* 0x000ea400080010ff */
[----:B--2---:R-:W-:Y:S05]  /*2eb0*/  @P0 EXIT ;  /* 0x000000000000094d */ /* 0x004fea0003800000 */
[----:B------:R-:W-:Y:S05]  /*2ec0*/  BRA `(.L_x_56) ;  /* 0xfffffffc00ec7947 */ /* 0x000fea000383ffff */
.L_x_23:
[----:B------:R-:W-:-:S04]  /*2ed0*/  UISETP.NE.AND UP0, UPT, UR48, URZ, UPT ;  /* 0x000000ff3000728c */ /* 0x000fc8000bf05270 */
[----:B------:R-:W-:-:S09]  /*2ee0*/  UISETP.NE.OR UP0, UPT, UR18, 0x1, UP0 ;  /* 0x000000011200788c */ /* 0x000fd20008705670 */
[----:B------:R-:W-:Y:S05]  /*2ef0*/  BRA.U UP0, `(.L_x_57) ;  /* 0x0000000500487547 */ /* 0x000fea000b800000 */
[----:B------:R-:W-:Y:S01]  /*2f00*/  ISETP.GE.U32.AND P2, PT, R0, 0x2, PT ;  /* 0x000000020000780c */ /* 0x000fe20003f46070 */
[----:B------:R-:W-:Y:S01]  /*2f10*/  IMAD.MOV.U32 R12, RZ, RZ, 0x1 ;  /* 0x00000001ff0c7424 */ /* 0x000fe200078e00ff */
[----:B------:R-:W-:Y:S02]  /*2f20*/  CS2R R10, SRZ ;  /* 0x00000000000a7805 */ /* 0x000fe4000001ff00 */
[----:B------:R-:W-:Y:S01]  /*2f30*/  CS2R R8, SRZ ;  /* 0x0000000000087805 */ /* 0x000fe2000001ff00 */
[----:B------:R-:W-:Y:S01]  /*2f40*/  UMOV UR6, 0x400 ;  /* 0x0000040000067882 */ /* 0x000fe20000000000 */
[----:B------:R-:W-:Y:S01]  /*2f50*/  UMOV UR5, URZ ;  /* 0x000000ff00057c82 */ /* 0x000fe20008000000 */
[----:B------:R-:W-:-:S12]  /*2f60*/  ULEA UR6, UR48, UR6, 0x18 ;  /* 0x0000000630067291 */ /* 0x000fd8000f8ec0ff */
.L_x_61:
[----:B------:R-:W-:Y:S02]  /*2f70*/  LEA R2, R8, UR6, 0x3 ;  /* 0x0000000608027c11 */ /* 0x000fe4000f8e18ff */
[----:B------:R-:W-:-:S03]  /*2f80*/  SHF.L.U32 R4, R9, 0x1f, RZ ;  /* 0x0000001f09047819 */ /* 0x000fc600000006ff */
[----:B------:R-:W-:Y:S01]  /*2f90*/  VIADD R5, R2, 0x160 ;  /* 0x0000016002057836 */ /* 0x000fe20000000000 */
[----:B------:R-:W2:Y:S02]  /*2fa0*/  SYNCS.PHASECHK.TRANS64.TRYWAIT P0, [R2+URZ+0x150], R4 ;  /* 0x00015004020075a7 */ /* 0x000ea400080011ff */
[----:B--2---:R-:W-:Y:S05]  /*2fb0*/  @!P0 BRA `(.L_x_58) ;  /* 0x0000004400448947 */ /* 0x004fea0003800000 */
.L_x_140:
[----:B------:R-:W-:Y:S01]  /*2fc0*/  ULEA UR4, UR5, UR6, 0x3 ;  /* 0x0000000605047291 */ /* 0x000fe2000f8e18ff */
[----:B--2---:R-:W-:Y:S01]  /*2fd0*/  PRMT R2, RZ, 0x654, R5 ;  /* 0x00000654ff027816 */ /* 0x004fe20000000005 */
[----:B------:R-:W-:Y:S01]  /*2fe0*/  @!P2 IMAD.MOV.U32 R4, RZ, RZ, 0x10 ;  /* 0x00000010ff04a424 */ /* 0x000fe200078e00ff */
[----:B------:R-:W-:Y:S01]  /*2ff0*/  SHF.L.U32 R5, R12, 0x1f, RZ ;  /* 0x0000001f0c057819 */ /* 0x000fe200000006ff */
[----:B------:R-:W-:Y:S01]  /*3000*/  UIADD3 UR7, UPT, UPT, UR4, 0xf0, URZ ;  /* 0x000000f004077890 */ /* 0x000fe2000fffe0ff */
[----:B------:R2:W-:Y:S05]  /*3010*/  SYNCS.ARRIVE.TRANS64.RED.A1T0 RZ, [R2+URZ], RZ ;  /* 0x000000ff02ff79a7 */ /* 0x0005ea00081004ff */
[----:B------:R-:W-:Y:S01]  /*3020*/  IMAD.U32 R6, RZ, RZ, UR7 ;  /* 0x00000007ff067e24 */ /* 0x000fe2000f8e00ff */
[----:B------:R-:W3:Y:S04]  /*3030*/  SYNCS.PHASECHK.TRANS64.TRYWAIT P0, [UR4+0x100], R5 ;  /* 0x00010005ff0075a7 */ /* 0x000ee80008001104 */
[----:B------:R-:W-:Y:S01]  /*3040*/  PRMT R6, R0, 0x654, R6 ;  /* 0x0000065400067816 */ /* 0x000fe20000000006 */
[----:B--23--:R-:W-:Y:S06]  /*3050*/  @!P0 BRA `(.L_x_59) ;  /* 0x0000004400308947 */ /* 0x00cfec0003800000 */
.L_x_142:
[----:B------:R-:W-:Y:S01]  /*3060*/  ULEA UR8, UR5, UR6, 0x4 ;  /* 0x0000000605087291 */ /* 0x000fe2000f8e20ff */
[----:B------:R-:W-:Y:S01]  /*3070*/  SEL R3, R6, R3, !P2 ;  /* 0x0000000306037207 */ /* 0x000fe20005000000 */
[----:B------:R-:W-:Y:S01]  /*3080*/  UIADD3 UR9, UPT, UPT, UR4, 0xf0, URZ ;  /* 0x000000f004097890 */ /* 0x000fe2000fffe0ff */
[----:B--2---:R-:W-:Y:S01]  /*3090*/  LEA R2, R11, UR6, 0x3 ;  /* 0x000000060b027c11 */ /* 0x004fe2000f8e18ff */
[----:B------:R-:W-:Y:S01]  /*30a0*/  UIADD3 UR8, UPT, UPT, UR8, 0x180, URZ ;  /* 0x0000018008087890 */ /* 0x000fe2000fffe0ff */
[----:B------:R2:W-:Y:S01]  /*30b0*/  @!P2 SYNCS.ARRIVE.TRANS64.RED RZ, [R3+URZ], R4 ;  /* 0x0000000403ffa9a7 */ /* 0x0005e200080004ff */
[----:B------:R-:W-:Y:S01]  /*30c0*/  UIADD3 UR4, UPT, UPT, UR5, 0x1, URZ ;  /* 0x0000000105047890 */ /* 0x000fe2000fffe0ff */
[----:B------:R-:W-:-:S03]  /*30d0*/  VIADD R8, R8, 0x1 ;  /* 0x0000000108087836 */ /* 0x000fc60000000000 */
[----:B------:R-:W-:Y:S02]  /*30e0*/  UISETP.NE.AND UP0, UPT, UR4, 0x2, UPT ;  /* 0x000000020400788c */ /* 0x000fe4000bf05270 */
[----:B------:R-:W-:Y:S01]  /*30f0*/  ISETP.NE.AND P0, PT, R8, 0x2, PT ;  /* 0x000000020800780c */ /* 0x000fe20003f05270 */
[----:B------:R-:W-:Y:S06]  /*3100*/  UGETNEXTWORKID.BROADCAST [UR8], [UR9] ;  /* 0x00000000080073ca */ /* 0x000fec0008000100 */
[----:B------:R-:W-:Y:S02]  /*3110*/  USEL UR7, URZ, 0x1, UP0 ;  /* 0x00000001ff077887 */ /* 0x000fe40008000000 */
[----:B------:R-:W-:-:S04]  /*3120*/  USEL UR5, UR4, URZ, UP0 ;  /* 0x000000ff04057287 */ /* 0x000fc80008000000 */
[----:B------:R-:W-:Y:S02]  /*3130*/  LOP3.LUT R12, R12, UR7, RZ, 0x3c, !PT ;  /* 0x000000070c0c7c12 */ /* 0x000fe4000f8e3cff */
[----:B--2---:R-:W-:-:S04]  /*3140*/  SHF.L.U32 R4, R10, 0x1f, RZ ;  /* 0x0000001f0a047819 */ /* 0x004fc800000006ff */
[----:B------:R-:W2:Y:S02]  /*3150*/  SYNCS.PHASECHK.TRANS64.TRYWAIT P1, [R2+URZ+0xf0], R4 ;  /* 0x0000f004020075a7 */ /* 0x000ea400080211ff */
[----:B--2---:R-:W-:Y:S05]  /*3160*/  @!P1 BRA `(.L_x_60) ;  /* 0x0000004400049947 */ /* 0x004fea0003800000 */
.L_x_143:
[C---:B--2---:R-:W-:Y:S01]  /*3170*/  LEA R4, R11.reuse, UR6, 0x4 ;  /* 0x000000060b047c11 */ /* 0x044fe2000f8e20ff */
[----:B------:R-:W-:Y:S01]  /*3180*/  VIADD R2, R2, 0x100 ;  /* 0x0000010002027836 */ /* 0x000fe20000000000 */
[----:B------:R-:W-:Y:S01]  /*3190*/  SEL R8, R8, RZ, P0 ;  /* 0x000000ff08087207 */ /* 0x000fe20000000000 */
[----:B------:R-:W-:-:S03]  /*31a0*/  VIADD R11, R11, 0x1 ;  /* 0x000000010b0b7836 */ /* 0x000fc60000000000 */
[----:B------:R-:W2:Y:S01]  /*31b0*/  LDS.128 R4, [R4+0x180] ;  /* 0x0001800004047984 */ /* 0x000ea20000000c00 */
[----:B------:R-:W-:Y:S02]  /*31c0*/  PRMT R2, RZ, 0x654, R2 ;  /* 0x00000654ff027816 */ /* 0x000fe40000000002 */
[C---:B------:R-:W-:Y:S01]  /*31d0*/  ISETP.NE.AND P1, PT, R11.reuse, 0x2, PT ;  /* 0x000000020b00780c */ /* 0x040fe20003f25270 */
[----:B------:R-:W-:Y:S01]  /*31e0*/  @!PT LDS RZ, [RZ] ;  /* 0x00000000fffff984 */ /* 0x000fe20000000800 */
[----:B------:R-:W-:Y:S01]  /*31f0*/  @!PT LDS RZ, [RZ] ;  /* 0x00000000fffff984 */ /* 0x000fe20000000800 */
[----:B------:R-:W-:Y:S01]  /*3200*/  @!PT LDS RZ, [RZ] ;  /* 0x00000000fffff984 */ /* 0x000fe20000000800 */
[----:B------:R-:W-:Y:S01]  /*3210*/  @!PT LDS RZ, [RZ] ;  /* 0x00000000fffff984 */ /* 0x000fe20000000800 */
[----:B------:R3:W-:Y:S06]  /*3220*/  MEMBAR.ALL.CTA ;  /* 0x0000000000007992 */ /* 0x0007ec0000008000 */
[----:B---3--:R-:W3:Y:S01]  /*3230*/  FENCE.VIEW.ASYNC.S ;  /* 0x00000000000073c6 */ /* 0x008ee20000000000 */
[----:B------:R-:W-:Y:S01]  /*3240*/  SEL R11, R11, RZ, P1 ;  /* 0x000000ff0b0b7207 */ /* 0x000fe20000800000 */
[----:B---3--:R3:W-:Y:S01]  /*3250*/  SYNCS.ARRIVE.TRANS64.RED.A1T0 RZ, [R2+URZ], RZ ;  /* 0x000000ff02ff79a7 */ /* 0x0087e200081004ff */
[----:B--2---:R-:W-:-:S02]  /*3260*/  LOP3.LUT P3, RZ, R6, 0x1, RZ, 0xc0, !PT ;  /* 0x0000000106ff7812 */ /* 0x004fc4000786c0ff */
[----:B------:R-:W-:-:S04]  /*3270*/  SEL R4, RZ, 0x1, P1 ;  /* 0x00000001ff047807 */ /* 0x000fc80000800000 */
[----:B------:R-:W-:Y:S02]  /*3280*/  LOP3.LUT R10, R10, R4, RZ, 0x3c, !PT ;  /* 0x000000040a0a7212 */ /* 0x000fe400078e3cff */
[----:B---3--:R-:W-:-:S04]  /*3290*/  SEL R2, RZ, 0x1, P0 ;  /* 0x00000001ff027807 */ /* 0x008fc80000000000 */
[----:B------:R-:W-:Y:S01]  /*32a0*/  LOP3.LUT R9, R9, R2, RZ, 0x3c, !PT ;  /* 0x0000000209097212 */ /* 0x000fe200078e3cff */
[----:B------:R-:W-:Y:S06]  /*32b0*/  @P3 BRA `(.L_x_61) ;  /* 0xfffffffc002c3947 */ /* 0x000fec000383ffff */
[----:B------:R-:W-:Y:S01]  /*32c0*/  ULEA UR4, UR5, UR6, 0x3 ;  /* 0x0000000605047291 */ /* 0x000fe2000f8e18ff */
[----:B------:R-:W-:-:S08]  /*32d0*/  SHF.L.U32 R2, R12, 0x1f, RZ ;  /* 0x0000001f0c027819 */ /* 0x000fd000000006ff */
[----:B------:R-:W2:Y:S02]  /*32e0*/  SYNCS.PHASECHK.TRANS64 P0, [UR4+0x100], R2 ;  /* 0x00010002ff0075a7 */ /* 0x000ea40008001004 */
[----:B--2---:R-:W-:Y:S05]  /*32f0*/  @P0 BRA `(.L_x_62) ;  /* 0x0000000000080947 */ /* 0x004fea0003800000 */
[----:B------:R-:W2:Y:S02]  /*3300*/  SYNCS.PHASECHK.TRANS64.TRYWAIT P0, [UR4+0x100], R2 ;  /* 0x00010002ff0075a7 */ /* 0x000ea40008001104 */
[----:B--2---:R-:W-:Y:S05]  /*3310*/  @!P0 BRA `(.L_x_63) ;  /* 0x0000004000ac8947 */ /* 0x004fea0003800000 */
.L_x_62:
[----:B------:R-:W-:-:S04]  /*3320*/  UIADD3 UR7, UPT, UPT, UR5, 0x1, URZ ;  /* 0x0000000105077890 */ /* 0x000fc8000fffe0ff */
[----:B------:R-:W-:-:S04]  /*3330*/  UISETP.NE.AND UP0, UPT, UR7, 0x2, UPT ;  /* 0x000000020700788c */ /* 0x000fc8000bf05270 */
[----:B------:R-:W-:Y:S02]  /*3340*/  USEL UR8, URZ, 0x1, UP0 ;  /* 0x00000001ff087887 */ /* 0x000fe40008000000 */
[----:B------:R-:W-:-:S04]  /*3350*/  USEL UR7, UR7, URZ, UP0 ;  /* 0x000000ff07077287 */ /* 0x000fc80008000000 */
[----:B------:R-:W-:Y:S01]  /*3360*/  ULEA UR7, UR7, UR6, 0x3 ;  /* 0x0000000607077291 */ /* 0x000fe2000f8e18ff */
[----:B--2---:R-:W-:-:S04]  /*3370*/  LOP3.LUT R2, R12, UR8, RZ, 0x3c, !PT ;  /* 0x000000080c027c12 */ /* 0x004fc8000f8e3cff */
[----:B------:R-:W-:-:S04]  /*3380*/  SHF.L.U32 R0, R2, 0x1f, RZ ;  /* 0x0000001f02007819 */ /* 0x000fc800000006ff */
[----:B------:R-:W2:Y:S02]  /*3390*/  SYNCS.PHASECHK.TRANS64 P0, [UR7+0x100], R0 ;  /* 0x00010000ff0075a7 */ /* 0x000ea40008001007 */
[----:B-12---:R-:W-:Y:S05]  /*33a0*/  @P0 EXIT ;  /* 0x000000000000094d */ /* 0x006fea0003800000 */
[----:B------:R-:W-:Y:S02]  /*33b0*/  SHF.L.U32 R2, R2, 0x1f, RZ ;  /* 0x0000001f02027819 */ /* 0x000fe400000006ff */
[----:B------:R-:W-:-:S07]  /*33c0*/  MOV R0, UR7 ;  /* 0x0000000700007c02 */ /* 0x000fce0008000f00 */
.L_x_64:
[----:B-1----:R1:W2:Y:S02]  /*33d0*/  SYNCS.PHASECHK.TRANS64.TRYWAIT P0, [R0+URZ+0x100], R2 ;  /* 0x00010002000075a7 */ /* 0x0022a400080011ff */
[----:B--2---:R-:W-:Y:S05]  /*33e0*/  @!P0 NANOSLEEP.SYNCS 0x989680 ;  /* 0x009896800000895d */ /* 0x004fea0003900000 */
[----:B------:R-:W2:Y:S02]  /*33f0*/  @!P0 SYNCS.PHASECHK.TRANS64 P0, [R0+URZ+0x100], R2 ;  /* 0x00010002000085a7 */ /* 0x000ea400080010ff */
[----:B--2---:R-:W-:Y:S05]  /*3400*/  @P0 EXIT ;  /* 0x000000000000094d */ /* 0x004fea0003800000 */
[----:B------:R-:W-:Y:S05]  /*3410*/  BRA `(.L_x_64) ;  /* 0xfffffffc00ec7947 */ /* 0x000fea000383ffff */
.L_x_57:
[----:B------:R-:W-:Y:S05]  /*3420*/  BRA.U UP5, `(.L_x_65) ;  /* 0x0000000d05d47547 */ /* 0x000fea000b800000 */
[----:B------:R-:W-:Y:S01]  /*3430*/  UMOV UR4, 0x40 ;  /* 0x0000004000047882 */ /* 0x000fe20000000000 */
[----:B------:R-:W-:Y:S01]  /*3440*/  NOP ;  /* 0x0000000000007918 */ /* 0x000fe20000000000 */
[----:B------:R-:W-:Y:S01]  /*3450*/  ULEA UR5, UR48, UR4, 0x18 ;  /* 0x0000000430057291 */ /* 0x000fe2000f8ec0ff */
[----:B------:R-:W-:Y:S02]  /*3460*/  UMOV UR6, 0x400 ;  /* 0x0000040000067882 */ /* 0x000fe40000000000 */
[----:B------:R-:W-:-:S06]  /*3470*/  ULEA UR6, UR48, UR6, 0x18 ;  /* 0x0000000630067291 */ /* 0x000fcc000f8ec0ff */
[----:B------:R-:W2:Y:S02]  /*3480*/  LDS.U8 R0, [UR5+0x1c] ;  /* 0x00001c05ff007984 */ /* 0x000ea40008000000 */
[----:B--2---:R-:W-:-:S13]  /*3490*/  ISETP.NE.AND P0, PT, R0, RZ, PT ;  /* 0x000000ff0000720c */ /* 0x004fda0003f05270 */
[----:B------:R-:W-:Y:S05]  /*34a0*/  @P0 BRA `(.L_x_66) ;  /* 0x0000000000580947 */ /* 0x000fea0003800000 */
[----:B------:R-:W-:-:S13]  /*34b0*/  ELECT P0, URZ, PT ;  /* 0x0000000000ff782f */ /* 0x000fda0003800000 */
[----:B------:R-:W-:Y:S05]  /*34c0*/  @!P0 BRA `(.L_x_67) ;  /* 0x0000000000608947 */ /* 0x000fea0003800000 */
[----:B------:R-:W-:Y:S01]  /*34d0*/  UMOV UR4, 0x10 ;  /* 0x0000001000047882 */ /* 0x000fe20000000000 */
[----:B------:R-:W-:Y:S01]  /*34e0*/  HFMA2 R0, -RZ, RZ, 0, 5.9604644775390625e-08 ;  /* 0x00000001ff007431 */ /* 0x000fe200000001ff */
[----:B------:R-:W-:-:S03]  /*34f0*/  MOV R3, 0xffff ;  /* 0x0000ffff00037802 */ /* 0x000fc60000000f00 */
[----:B------:R-:W-:Y:S04]  /*3500*/  DEPBAR.LE SB2, 0x36 ;  /* 0x0000ad800000791a */ /* 0x000fe80000000000 */
[----:B------:R-:W2:Y:S02]  /*3510*/  UTCATOMSWS.FIND_AND_SET.ALIGN UP0, UR4, UR4 ;  /* 0x00000004000475e3 */ /* 0x000ea40008000800 */
[----:B--2---:R-:W-:Y:S01]  /*3520*/  MOV R4, UR4 ;  /* 0x0000000400047c02 */ /* 0x004fe20008000f00 */
[----:B------:R-:W-:Y:S06]  /*3530*/  BRA.U UP0, `(.L_x_68) ;  /* 0x0000000100187547 */ /* 0x000fec000b800000 */
.L_x_69:
[----:B------:R-:W-:Y:S05]  /*3540*/  NANOSLEEP 0x64 ;  /* 0x000000640000795d */ /* 0x000fea0003800000 */
[----:B------:R-:W-:-:S05]  /*3550*/  UMOV UR4, 0x10 ;  /* 0x0000001000047882 */ /* 0x000fca0000000000 */
[----:B------:R-:W-:Y:S04]  /*3560*/  DEPBAR.LE SB2, 0x36 ;  /* 0x0000ad800000791a */ /* 0x000fe80000000000 */
[----:B------:R-:W2:Y:S02]  /*3570*/  UTCATOMSWS.FIND_AND_SET.ALIGN UP0, UR4, UR4 ;  /* 0x00000004000475e3 */ /* 0x000ea40008000800 */
[----:B--2---:R-:W-:Y:S01]  /*3580*/  MOV R4, UR4 ;  /* 0x0000000400047c02 */ /* 0x004fe20008000f00 */
[----:B------:R-:W-:Y:S05]  /*3590*/  BRA.U !UP0, `(.L_x_69) ;  /* 0xfffffffd08e87547 */ /* 0x000fea000b83ffff */
.L_x_68:
[-C--:B------:R-:W-:Y:S02]  /*35a0*/  SHF.L.U32 R3, R3, R4.reuse, RZ ;  /* 0x0000000403037219 */ /* 0x080fe400000006ff */
[----:B------:R-:W-:Y:S01]  /*35b0*/  SHF.L.U32 R0, R0, R4, RZ ;  /* 0x0000000400007219 */ /* 0x000fe200000006ff */
[----:B------:R-:W-:Y:S02]  /*35c0*/  IMAD.SHL.U32 R4, R4, 0x20, RZ ;  /* 0x0000002004047824 */ /* 0x000fe400078e00ff */
[----:B------:R2:W-:Y:S04]  /*35d0*/  ATOMS.OR RZ, [UR5+0x14], R3 ;  /* 0x00001403ffff798c */ /* 0x0005e8000b000005 */
[----:B------:R2:W-:Y:S04]  /*35e0*/  ATOMS.OR RZ, [UR5+0x18], R0 ;  /* 0x00001800ffff798c */ /* 0x0005e8000b000005 */
[----:B------:R2:W-:Y:S01]  /*35f0*/  STS [UR6+0x1a0], R4 ;  /* 0x0001a004ff007988 */ /* 0x0005e20008000806 */
[----:B------:R-:W-:Y:S05]  /*3600*/  BRA `(.L_x_67) ;  /* 0x0000000000107947 */ /* 0x000fea0003800000 */
.L_x_66:
[----:B------:R-:W-:Y:S02]  /*3610*/  MOV R0, 0xffffffff ;  /* 0xffffffff00007802 */ /* 0x000fe40000000f00 */
[----:B------:R-:W-:-:S03]  /*3620*/  MOV R4, 0x3650 ;  /* 0x0000365000047802 */ /* 0x000fc60000000f00 */
[----:B------:R2:W-:Y:S04]  /*3630*/  STS [UR6+0x1a0], R0 ;  /* 0x0001a000ff007988 */ /* 0x0005e80008000806 */
[----:B-12--5:R-:W-:Y:S05]  /*3640*/  CALL.REL.NOINC `($__internal_1_$__cuda_sm10x_tcgen05_guardrail_trap_phase_invalid_during_alloc) ;  /* 0x00000044002c7944 */ /* 0x026fea0003c00000 */
.L_x_67:
[----:B------:R-:W-:Y:S05]  /*3650*/  WARPSYNC.ALL ;  /* 0x0000000000007948 */ /* 0x000fea0003800000 */
[----:B------:R-:W3:Y:S01]  /*3660*/  S2UR UR4, SR_CgaCtaId ;  /* 0x00000000000479c3 */ /* 0x000ee20000008800 */
[----:B------:R-:W-:Y:S01]  /*3670*/  UMOV UR26, 0x400 ;  /* 0x00000400001a7882 */ /* 0x000fe20000000000 */
[----:B------:R-:W-:-:S06]  /*3680*/  NOP ;  /* 0x0000000000007918 */ /* 0x000fcc0000000000 */
[----:B------:R-:W-:Y:S06]  /*3690*/  BAR.ARV 0x6, 0xa0 ;  /* 0x0182800000007b1d */ /* 0x000fec0000002000 */
[----:B------:R-:W4:Y:S01]  /*36a0*/  LDCU UR5, c[0x0][0x38c] ;  /* 0x00007180ff0577ac */ /* 0x000f220008000800 */
[----:B------:R-:W-:Y:S01]  /*36b0*/  LOP3.LUT R2, R2, 0xffff, RZ, 0xc0, !PT ;  /* 0x0000ffff02027812 */ /* 0x000fe200078ec0ff */
[----:B------:R-:W-:Y:S01]  /*36c0*/  IMAD.MOV.U32 R11, RZ, RZ, 0x1 ;  /* 0x00000001ff0b7424 */ /* 0x000fe200078e00ff */
[----:B------:R-:W-:Y:S01]  /*36d0*/  CS2R R8, SRZ ;  /* 0x0000000000087805 */ /* 0x000fe2000001ff00 */
[----:B------:R-:W1:Y:S01]  /*36e0*/  LDCU UR7, c[0x0][0x38c] ;  /* 0x00007180ff0777ac */ /* 0x000e620008000800 */
[----:B------:R-:W-:Y:S01]  /*36f0*/  R2UR UR27, R2 ;  /* 0x00000000021b72ca */ /* 0x000fe200000e0000 */
[----:B------:R-:W-:Y:S01]  /*3700*/  IMAD.MOV.U32 R10, RZ, RZ, RZ ;  /* 0x000000ffff0a7224 */ /* 0x000fe200078e00ff */
[----:B------:R-:W-:Y:S01]  /*3710*/  UMOV UR30, URZ ;  /* 0x000000ff001e7c82 */ /* 0x000fe20008000000 */
[----:B------:R-:W-:Y:S01]  /*3720*/  UMOV UR24, URZ ;  /* 0x000000ff00187c82 */ /* 0x000fe20008000000 */
[----:B---3--:R-:W-:Y:S01]  /*3730*/  ULEA UR26, UR4, UR26, 0x18 ;  /* 0x0000001a041a7291 */ /* 0x008fe2000f8ec0ff */
[----:B------:R-:W-:Y:S01]  /*3740*/  UMOV UR38, 0x0 ;  /* 0x0000000000267882 */ /* 0x000fe20000000000 */
[----:B------:R-:W-:-:S02]  /*3750*/  UMOV UR39, 0x41004a0 ;  /* 0x041004a000277882 */ /* 0x000fc40000000000 */
[----:B------:R-:W-:Y:S02]  /*3760*/  UIADD3 UR4, UPT, UPT, UR26, 0x2400, URZ ;  /* 0x000024001a047890 */ /* 0x000fe4000fffe0ff */
[----:B------:R-:W-:Y:S02]  /*3770*/  UIADD3 UR6, UPT, UPT, UR26, 0x1c400, URZ ;  /* 0x0001c4001a067890 */ /* 0x000fe4000fffe0ff */
[----:B----4-:R-:W-:Y:S01]  /*3780*/  UIADD3 UR5, UPT, UPT, UR5, 0x7f, URZ ;  /* 0x0000007f05057890 */ /* 0x010fe2000fffe0ff */
[----:B--2---:R-:W2:Y:S01]  /*3790*/  LDS R0, [UR26+0x1a0] ;  /* 0x0001a01aff007984 */ /* 0x004ea20008000800 */
[----:B-1----:R-:W-:Y:S01]  /*37a0*/  UMOV UR36, 0x0 ;  /* 0x0000000000247882 */ /* 0x002fe20000000000 */
[----:B------:R-:W-:Y:S01]  /*37b0*/  UMOV UR37, 0x41004a0 ;  /* 0x041004a000257882 */ /* 0x000fe20000000000 */
[----:B------:R-:W-:Y:S02]  /*37c0*/  USHF.R.S32.HI UR40, URZ, 0x1f, UR5 ;  /* 0x0000001fff287899 */ /* 0x000fe40008011405 */
[----:B------:R-:W-:-:S02]  /*37d0*/  UISETP.GE.AND UP4, UPT, UR7, 0x1, UPT ;  /* 0x000000010700788c */ /* 0x000fc4000bf86270 */
[----:B------:R-:W-:Y:S02]  /*37e0*/  ULEA.HI UR40, UR40, UR5, URZ, 0x7 ;  /* 0x0000000528287291 */ /* 0x000fe4000f8f38ff */
[----:B------:R-:W-:Y:S02]  /*37f0*/  USHF.R.U32.HI UR5, URZ, 0x4, UR4 ;  /* 0x00000004ff057899 */ /* 0x000fe40008011604 */
[----:B------:R-:W-:Y:S02]  /*3800*/  USHF.R.S32.HI UR40, URZ, 0x7, UR40 ;  /* 0x00000007ff287899 */ /* 0x000fe40008011428 */
[----:B------:R-:W-:Y:S02]  /*3810*/  USHF.R.U32.HI UR4, URZ, 0x4, UR6 ;  /* 0x00000004ff047899 */ /* 0x000fe40008011606 */
[----:B------:R-:W-:Y:S02]  /*3820*/  UISETP.LT.AND UP0, UPT, UR40, 0x1, UPT ;  /* 0x000000012800788c */ /* 0x000fe4000bf01270 */
[----:B------:R-:W-:-:S02]  /*3830*/  ULOP3.LUT UR5, UR5, 0x3fff, URZ, 0xc0, !UPT ;  /* 0x00003fff05057892 */ /* 0x000fc4000f8ec0ff */
[----:B------:R-:W-:Y:S02]  /*3840*/  ULOP3.LUT UR4, UR4, 0x3fff, URZ, 0xc0, !UPT ;  /* 0x00003fff04047892 */ /* 0x000fe4000f8ec0ff */
[----:B------:R-:W-:Y:S02]  /*3850*/  USEL UR41, UR40, 0x1, !UP0 ;  /* 0x0000000128297887 */ /* 0x000fe4000c000000 */
[----:B------:R-:W-:Y:S02]  /*3860*/  ULOP3.LUT UR28, UR5, 0x10000, URZ, 0xfc, !UPT ;  /* 0x00010000051c7892 */ /* 0x000fe4000f8efcff */
[----:B------:R-:W-:Y:S02]  /*3870*/  ULOP3.LUT UR29, UR4, 0x10000, URZ, 0xfc, !UPT ;  /* 0x00010000041d7892 */ /* 0x000fe4000f8efcff */
[----:B------:R-:W-:Y:S01]  /*3880*/  UIADD3 UR41, UPT, UPT, -UR41, URZ, URZ ;  /* 0x000000ff29297290 */ /* 0x000fe2000fffe1ff */
[----:B------:R-:W-:Y:S01]  /*3890*/  UMOV UR34, 0x0 ;  /* 0x0000000000227882 */ /* 0x000fe20000000000 */
[----:B------:R-:W-:Y:S01]  /*38a0*/  UMOV UR35, 0x41004a0 ;  /* 0x041004a000237882 */ /* 0x000fe20000000000 */
[----:B------:R-:W-:Y:S01]  /*38b0*/  UMOV UR32, 0x0 ;  /* 0x0000000000207882 */ /* 0x000fe20000000000 */
[----:B------:R-:W-:Y:S01]  /*38c0*/  UMOV UR33, 0x41004a0 ;  /* 0x041004a000217882 */ /* 0x000fe20000000000 */
[----:B--2---:R-:W-:-:S15]  /*38d0*/  R2UR UR42, R0 ;  /* 0x00000000002a72ca */ /* 0x004fde00000e0000 */
.L_x_76:
[----:B------:R-:W-:Y:S02]  /*38e0*/  LEA R0, R10, UR26, 0x3 ;  /* 0x0000001a0a007c11 */ /* 0x000fe4000f8e18ff */
[----:B------:R-:W-:Y:S02]  /*38f0*/  SHF.L.U32 R2, R9, 0x1f, RZ ;  /* 0x0000001f09027819 */ /* 0x000fe400000006ff */
[----:B------:R-:W-:Y:S01]  /*3900*/  PLOP3.LUT P0, PT, PT, PT, UP4, 0x80, 0x8 ;  /* 0x000000000008781c */ /* 0x000fe20003f0f048 */
[----:B------:R-:W-:Y:S01]  /*3910*/  VIADD R3, R0, 0x100 ;  /* 0x0000010000037836 */ /* 0x000fe20000000000 */
[----:B-1----:R-:W1:Y:S02]  /*3920*/  SYNCS.PHASECHK.TRANS64.TRYWAIT P1, [R0+URZ+0xf0], R2 ;  /* 0x0000f002000075a7 */ /* 0x002e6400080211ff */
[----:B-1-3--:R-:W-:Y:S09]  /*3930*/  @!P1 BRA `(.L_x_70) ;  /* 0x0000003c003c9947 */ /* 0x00aff20003800000 */
.L_x_145:
[----:B------:R-:W-:Y:S01]  /*3940*/  LEA R4, R10, UR26, 0x4 ;  /* 0x0000001a0a047c11 */ /* 0x000fe2000f8e20ff */
[----:B------:R-:W-:Y:S01]  /*3950*/  @UP4 ULEA UR4, UR24, UR26, 0x3 ;  /* 0x0000001a18044291 */ /* 0x000fe2000f8e18ff */
[----:B------:R-:W-:Y:S01]  /*3960*/  PLOP3.LUT P2, PT, PT, PT, PT, 0x80, 0x8 ;  /* 0x000000000008781c */ /* 0x000fe20003f4f070 */
[----:B------:R-:W-:Y:S01]  /*3970*/  ULEA UR31, UR30, UR26, 0x3 ;  /* 0x0000001a1e1f7291 */ /* 0x000fe2000f8e18ff */
[----:B------:R-:W-:Y:S02]  /*3980*/  PRMT R3, RZ, 0x654, R3 ;  /* 0x00000654ff037816 */ /* 0x000fe40000000003 */
[----:B------:R-:W2:Y:S01]  /*3990*/  LDS.128 R4, [R4+0x180] ;  /* 0x0001800004047984 */ /* 0x000ea20000000c00 */
[----:B-1----:R-:W-:Y:S02]  /*39a0*/  @P0 SHF.L.U32 R2, R8, 0x1f, RZ ;  /* 0x0000001f08020819 */ /* 0x002fe400000006ff */
[----:B------:R-:W-:Y:S01]  /*39b0*/  SHF.L.U32 R0, R11, 0x1f, RZ ;  /* 0x0000001f0b007819 */ /* 0x000fe200000006ff */
[----:B------:R-:W-:Y:S01]  /*39c0*/  @!PT LDS RZ, [RZ] ;  /* 0x00000000fffff984 */ /* 0x000fe20000000800 */
[----:B------:R-:W-:Y:S01]  /*39d0*/  @!PT LDS RZ, [RZ] ;  /* 0x00000000fffff984 */ /* 0x000fe20000000800 */
[----:B------:R-:W-:Y:S01]  /*39e0*/  @!PT LDS RZ, [RZ] ;  /* 0x00000000fffff984 */ /* 0x000fe20000000800 */
[----:B------:R-:W-:Y:S01]  /*39f0*/  @!PT LDS RZ, [RZ] ;  /* 0x00000000fffff984 */ /* 0x000fe20000000800 */
[----:B------:R1:W-:Y:S06]  /*3a00*/  MEMBAR.ALL.CTA ;  /* 0x0000000000007992 */ /* 0x0003ec0000008000 */
[----:B-1----:R-:W1:Y:S02]  /*3a10*/  FENCE.VIEW.ASYNC.S ;  /* 0x00000000000073c6 */ /* 0x002e640000000000 */
[----:B-1----:R1:W-:Y:S01]  /*3a20*/  SYNCS.ARRIVE.TRANS64.RED.A1T0 RZ, [R3+URZ], RZ ;  /* 0x000000ff03ff79a7 */ /* 0x0023e200081004ff */
[----:B------:R1:W3:Y:S01]  /*3a30*/  @P0 SYNCS.PHASECHK.TRANS64.TRYWAIT P2, [UR4], R2 ;  /* 0x00000002ff0005a7 */ /* 0x0002e20008041104 */
[----:B------:R-:W-:Y:S01]  /*3a40*/  ULEA.HI UR4, UR30, UR30, URZ, 0x1 ;  /* 0x0000001e1e047291 */ /* 0x000fe2000f8f08ff */
[----:B--2---:R-:W-:-:S03]  /*3a50*/  LOP3.LUT P1, RZ, R6, 0x1, RZ, 0xc0, !PT ;  /* 0x0000000106ff7812 */ /* 0x004fc6000782c0ff */
[----:B------:R-:W-:Y:S02]  /*3a60*/  USHF.L.U32 UR11, UR4, 0x5, URZ ;  /* 0x00000005040b7899 */ /* 0x000fe400080006ff */
[----:B------:R-:W-:Y:S02]  /*3a70*/  ULOP3.LUT UR4, UR4, 0xffe, URZ, 0xc0, !UPT ;  /* 0x00000ffe04047892 */ /* 0x000fe4000f8ec0ff */
[----:B------:R-:W-:Y:S02]  /*3a80*/  ULOP3.LUT UR11, UR11, 0xffffffc0, URZ, 0xc0, !UPT ;  /* 0xffffffc00b0b7892 */ /* 0x000fe4000f8ec0ff */
[----:B------:R-:W-:Y:S02]  /*3a90*/  UIADD3 UR4, UPT, UPT, -UR4, UR30, URZ ;  /* 0x0000001e04047290 */ /* 0x000fe4000fffe1ff */
[----:B------:R-:W-:Y:S01]  /*3aa0*/  UIADD3 UR11, UPT, UPT, UR42, UR11, URZ ;  /* 0x0000000b2a0b7290 */ /* 0x000fe2000fffe0ff */
[----:B------:R-:W2:Y:S03]  /*3ab0*/  SYNCS.PHASECHK.TRANS64.TRYWAIT P0, [UR31+0x130], R0 ;  /* 0x00013000ff0075a7 */ /* 0x000ea6000800111f */
[----:B------:R-:W-:Y:S01]  /*3ac0*/  ULEA UR11, UR4, UR11, 0x14 ;  /* 0x0000000b040b7291 */ /* 0x000fe2000f8ea0ff */
[----:B-123--:R-:W-:Y:S11]  /*3ad0*/  @!P0 BRA `(.L_x_71) ;  /* 0x0000003800e88947 */ /* 0x00eff60003800000 */
.L_x_147:
[----:B------:R-:W-:Y:S01]  /*3ae0*/  IADD3 R10, PT, PT, R10, 0x1, RZ ;  /* 0x000000010a0a7810 */ /* 0x000fe20007ffe0ff */
[----:B------:R-:W-:Y:S06]  /*3af0*/  BRA.U !UP4, `(.L_x_72) ;  /* 0x000000010cc07547 */ /* 0x000fec000b800000 */
[----:B------:R-:W-:Y:S01]  /*3b00*/  UPLOP3.LUT UP2, UPT, UPT, UPT, UPT, 0x40, 0x4 ;  /* 0x000000000004789c */ /* 0x000fe20003f4e870 */
[----:B------:R-:W-:Y:S01]  /*3b10*/  UMOV UR23, UR41 ;  /* 0x0000002900177c82 */ /* 0x000fe20008000000 */
[----:B------:R-:W-:Y:S01]  /*3b20*/  UMOV UR22, UR40 ;  /* 0x0000002800167c82 */ /* 0x000fe20008000000 */
[----:B------:R-:W-:-:S08]  /*3b30*/  UMOV UR10, UR24 ;  /* 0x00000018000a7c82 */ /* 0x000fd00008000000 */
.L_x_75:
[----:B------:R-:W-:Y:S02]  /*3b40*/  UIADD3 UR23, UPT, UPT, UR23, 0x1, URZ ;  /* 0x0000000117177890 */ /* 0x000fe4000fffe0ff */
[----:B--2---:R-:W-:Y:S02]  /*3b50*/  ULEA UR5, UR10, UR26, 0x3 ;  /* 0x0000001a0a057291 */ /* 0x004fe4000f8e18ff */
[----:B------:R-:W-:Y:S01]  /*3b60*/  UISETP.NE.AND UP3, UPT, UR23, URZ, UPT ;  /* 0x000000ff1700728c */ /* 0x000fe2000bf65270 */
[----:B---3--:R-:W-:Y:S10]  /*3b70*/  @P2 BRA `(.L_x_73) ;  /* 0x00000000000c2947 */ /* 0x008ff40003800000 */
[----:B-1----:R-:W-:Y:S04]  /*3b80*/  SHF.L.U32 R2, R8, 0x1f, RZ ;  /* 0x0000001f08027819 */ /* 0x002fe800000006ff */
[----:B------:R-:W1:Y:S02]  /*3b90*/  SYNCS.PHASECHK.TRANS64.TRYWAIT P0, [UR5], R2 ;  /* 0x00000002ff0075a7 */ /* 0x000e640008001105 */
[----:B-1----:R-:W-:Y:S05]  /*3ba0*/  @!P0 BRA `(.L_x_74) ;  /* 0x0000003800cc8947 */ /* 0x002fea0003800000 */
.L_x_73:
[----:B------:R-:W-:Y:S01]  /*3bb0*/  UISETP.NE.AND UP0, UPT, UR22, 0x1, UPT ;  /* 0x000000011600788c */ /* 0x000fe2000bf05270 */
[----:B------:R-:W-:Y:S01]  /*3bc0*/  PLOP3.LUT P2, PT, PT, PT, PT, 0x80, 0x8 ;  /* 0x000000000008781c */ /* 0x000fe20003f4f070 */
[----:B------:R-:W-:Y:S02]  /*3bd0*/  UIADD3 UR4, UPT, UPT, UR10, 0x1, URZ ;  /* 0x000000010a047890 */ /* 0x000fe4000fffe0ff */
[----:B------:R-:W-:Y:S02]  /*3be0*/  UIADD3 UR25, UPT, UPT, UR5, 0x68, URZ ;  /* 0x0000006805197890 */ /* 0x000fe4000fffe0ff */
[----:B------:R-:W-:Y:S01]  /*3bf0*/  UISETP.NE.AND UP1, UPT, UR4, 0xd, UPT ;  /* 0x0000000d0400788c */ /* 0x000fe2000bf25270 */
[----:B------:R-:W-:Y:S01]  /*3c00*/  PLOP3.LUT P0, PT, PT, PT, UP0, 0x80, 0x8 ;  /* 0x000000000008781c */ /* 0x000fe20003f0f008 */
[----:B------:R-:W-:Y:S02]  /*3c10*/  UIADD3 UR22, UPT, UPT, UR22, -0x1, URZ ;  /* 0xffffffff16167890 */ /* 0x000fe4000fffe0ff */
[----:B------:R-:W-:Y:S02]  /*3c20*/  USEL UR6, URZ, 0x1, UP1 ;  /* 0x00000001ff067887 */ /* 0x000fe40008800000 */
[----:B------:R-:W-:Y:S01]  /*3c30*/  USEL UR24, UR4, URZ, UP1 ;  /* 0x000000ff04187287 */ /* 0x000fe20008800000 */
[----:B------:R-:W-:Y:S01]  /*3c40*/  UMOV UR7, 0x40004040 ;  /* 0x4000404000077882 */ /* 0x000fe20000000000 */
[----:B------:R-:W-:Y:S02]  /*3c50*/  UMOV UR5, 0x40004040 ;  /* 0x4000404000057882 */ /* 0x000fe40000000000 */
[----:B------:R-:W-:Y:S01]  /*3c60*/  @UP0 ULEA UR4, UR24, UR26, 0x3 ;  /* 0x0000001a18040291 */ /* 0x000fe2000f8e18ff */
[----:B------:R-:W-:Y:S01]  /*3c70*/  LOP3.LUT R8, R8, UR6, RZ, 0x3c, !PT ;  /* 0x0000000608087c12 */ /* 0x000fe2000f8e3cff */
[----:B------:R-:W-:Y:S01]  /*3c80*/  ULEA UR6, UR10, UR29, 0x9 ;  /* 0x0000001d0a067291 */ /* 0x000fe2000f8e48ff */
[----:B------:R-:W-:Y:S02]  /*3c90*/  UMOV UR21, 0x40004040 ;  /* 0x4000404000157882 */ /* 0x000fe40000000000 */
[----:B-1----:R-:W-:Y:S01]  /*3ca0*/  @P0 SHF.L.U32 R0, R8, 0x1f, RZ ;  /* 0x0000001f08000819 */ /* 0x002fe200000006ff */
[----:B------:R-:W-:Y:S02]  /*3cb0*/  UIADD3 UR20, UPT, UPT, UR6, 0x2, URZ ;  /* 0x0000000206147890 */ /* 0x000fe4000fffe0ff */
[----:B------:R-:W-:Y:S01]  /*3cc0*/  UIADD3 UR16, UPT, UPT, UR6, 0x4, URZ ;  /* 0x0000000406107890 */ /* 0x000fe2000fffe0ff */
[----:B------:R2:W3:Y:S01]  /*3cd0*/  @P0 SYNCS.PHASECHK.TRANS64.TRYWAIT P2, [UR4], R0 ;  /* 0x00000000ff0005a7 */ /* 0x0004e20008041104 */
[----:B------:R-:W-:Y:S02]  /*3ce0*/  ULEA UR4, UR10, UR28, 0x9 ;  /* 0x0000001c0a047291 */ /* 0x000fe4000f8e48ff */
[----:B------:R-:W-:Y:S02]  /*3cf0*/  UIADD3 UR12, UPT, UPT, UR6, 0x6, URZ ;  /* 0x00000006060c7890 */ /* 0x000fe4000fffe0ff */
[----:B------:R-:W-:Y:S02]  /*3d00*/  UIADD3 UR18, UPT, UPT, UR4, 0x2, URZ ;  /* 0x0000000204127890 */ /* 0x000fe4000fffe0ff */
[----:B------:R-:W-:Y:S02]  /*3d10*/  UIADD3 UR14, UPT, UPT, UR4, 0x4, URZ ;  /* 0x00000004040e7890 */ /* 0x000fe4000fffe0ff */
[----:B------:R-:W-:Y:S01]  /*3d20*/  UIADD3 UR8, UPT, UPT, UR4, 0x6, URZ ;  /* 0x0000000604087890 */ /* 0x000fe2000fffe0ff */
[----:B------:R2:W-:Y:S01]  /*3d30*/  UTCIMMA gdesc[UR4], gdesc[UR6], tmem[UR11], tmem[UR38], idesc[UR39], UP2 ;  /* 0x00ff2606040075ea */ /* 0x0005e2000900010b */
[----:B------:R-:W-:Y:S01]  /*3d40*/  UPLOP3.LUT UP2, UPT, UPT, UPT, UPT, 0x80, 0x8 ;  /* 0x000000000008789c */ /* 0x000fe20003f4f070 */
[----:B------:R-:W-:Y:S01]  /*3d50*/  UMOV UR19, 0x40004040 ;  /* 0x4000404000137882 */ /* 0x000fe20000000000 */
[----:B------:R-:W-:Y:S01]  /*3d60*/  UMOV UR17, 0x40004040 ;  /* 0x4000404000117882 */ /* 0x000fe20000000000 */
[----:B------:R2:W-:Y:S01]  /*3d70*/  UTCIMMA gdesc[UR18], gdesc[UR20], tmem[UR11], tmem[UR36], idesc[UR37], UPT ;  /* 0x00ff2414120075ea */ /* 0x0005e2000b80010b */
[----:B------:R-:W-:Y:S01]  /*3d80*/  UMOV UR15, 0x40004040 ;  /* 0x40004040000f7882 */ /* 0x000fe20000000000 */
[----:B------:R-:W-:Y:S01]  /*3d90*/  UMOV UR13, 0x40004040 ;  /* 0x40004040000d7882 */ /* 0x000fe20000000000 */
[----:B------:R-:W-:Y:S01]  /*3da0*/  UMOV UR9, 0x40004040 ;  /* 0x4000404000097882 */ /* 0x000fe20000000000 */
[----:B------:R2:W-:Y:S01]  /*3db0*/  UTCIMMA gdesc[UR14], gdesc[UR16], tmem[UR11], tmem[UR34], idesc[UR35], UPT ;  /* 0x00ff22100e0075ea */ /* 0x0005e2000b80010b */
[----:B------:R2:W-:Y:S01]  /*3dc0*/  UTCIMMA gdesc[UR8], gdesc[UR12], tmem[UR11], tmem[UR32], idesc[UR33], UPT ;  /* 0x00ff200c080075ea */ /* 0x0005e2000b80010b */
[----:B------:R2:W-:Y:S01]  /*3dd0*/  UTCBAR.MULTICAST [UR25], URZ, UR27 ;  /* 0x000000ff190073e9 */ /* 0x0005e2000800081b */
[----:B------:R-:W-:Y:S01]  /*3de0*/  UMOV UR10, UR24 ;  /* 0x00000018000a7c82 */ /* 0x000fe20008000000 */
[----:B------:R-:W-:Y:S05]  /*3df0*/  BRA.U UP3, `(.L_x_75) ;  /* 0xfffffffd03507547 */ /* 0x000fea000b83ffff */
.L_x_72:
[----:B--2---:R-:W-:Y:S01]  /*3e00*/  UIADD3 UR4, UPT, UPT, UR30, 0x1, URZ ;  /* 0x000000011e047890 */ /* 0x004fe2000fffe0ff */
[C---:B------:R-:W-:Y:S01]  /*3e10*/  ISETP.NE.AND P0, PT, R10.reuse, 0x2, PT ;  /* 0x000000020a00780c */ /* 0x040fe20003f05270 */
[----:B------:R-:W-:Y:S02]  /*3e20*/  UIADD3 UR5, UPT, UPT, UR31, 0x110, URZ ;  /* 0x000001101f057890 */ /* 0x000fe4000fffe0ff */
[----:B------:R-:W-:Y:S01]  /*3e30*/  UISETP.NE.AND UP0, UPT, UR4, 0x4, UPT ;  /* 0x000000040400788c */ /* 0x000fe2000bf05270 */
[----:B-1----:R-:W-:Y:S02]  /*3e40*/  SEL R0, RZ, 0x1, P0 ;  /* 0x00000001ff007807 */ /* 0x002fe40000000000 */
[----:B------:R-:W-:Y:S01]  /*3e50*/  SEL R10, R10, RZ, P0 ;  /* 0x000000ff0a0a7207 */ /* 0x000fe20000000000 */
[----:B------:R-:W-:Y:S01]  /*3e60*/  USEL UR6, URZ, 0x1, UP0 ;  /* 0x00000001ff067887 */ /* 0x000fe20008000000 */
[----:B------:R-:W-:Y:S01]  /*3e70*/  LOP3.LUT R9, R9, R0, RZ, 0x3c, !PT ;  /* 0x0000000009097212 */ /* 0x000fe200078e3cff */
[----:B------:R-:W-:Y:S01]  /*3e80*/  USEL UR30, UR4, URZ, UP0 ;  /* 0x000000ff041e7287 */ /* 0x000fe20008000000 */
[----:B------:R1:W-:Y:S03]  /*3e90*/  UTCBAR [UR5], URZ ;  /* 0x000000ff050073e9 */ /* 0x0003e600080000ff */
[----:B------:R-:W-:Y:S01]  /*3ea0*/  LOP3.LUT R11, R11, UR6, RZ, 0x3c, !PT ;  /* 0x000000060b0b7c12 */ /* 0x000fe2000f8e3cff */
[----:B------:R-:W-:Y:S07]  /*3eb0*/  @P1 BRA `(.L_x_76) ;  /* 0xfffffff800881947 */ /* 0x000fee000383ffff */
[----:B------:R-:W2:Y:S01]  /*3ec0*/  S2UR UR8, SR_CgaCtaId ;  /* 0x00000000000879c3 */ /* 0x000ea20000008800 */
[----:B------:R-:W-:Y:S01]  /*3ed0*/  ELECT P0, URZ, PT ;  /* 0x0000000000ff782f */ /* 0x000fe20003800000 */
[----:B------:R-:W-:Y:S01]  /*3ee0*/  IMAD.MOV.U32 R0, RZ, RZ, 0x1 ;  /* 0x00000001ff007424 */ /* 0x000fe200078e00ff */
[----:B------:R-:W-:Y:S01]  /*3ef0*/  UIADD3 UR26, UPT, UPT, UR26, 0x130, URZ ;  /* 0x000001301a1a7890 */ /* 0x000fe2000fffe0ff */
[----:B------:R-:W-:Y:S01]  /*3f00*/  SHF.L.U32 R2, R11, 0x1f, RZ ;  /* 0x0000001f0b027819 */ /* 0x000fe200000006ff */
[----:B------:R-:W-:-:S03]  /*3f10*/  UMOV UR4, 0x40 ;  /* 0x0000004000047882 */ /* 0x000fc60000000000 */
[----:B------:R-:W-:Y:S01]  /*3f20*/  UVIRTCOUNT.DEALLOC.SMPOOL 0x80 ;  /* 0x000000800000784c */ /* 0x000fe20000000000 */
[----:B--2---:R-:W-:Y:S02]  /*3f30*/  ULEA UR8, UR8, UR4, 0x18 ;  /* 0x0000000408087291 */ /* 0x004fe4000f8ec0ff */
[----:B------:R-:W-:-:S07]  /*3f40*/  ULEA UR4, UR30, UR26, 0x3 ;  /* 0x0000001a1e047291 */ /* 0x000fce000f8e18ff */
[----:B------:R2:W-:Y:S02]  /*3f50*/  @P0 STS.U8 [UR8+0x1c], R0 ;  /* 0x00001c00ff000988 */ /* 0x0005e40008000008 */
[----:B------:R-:W4:Y:S02]  /*3f60*/  SYNCS.PHASECHK.TRANS64.TRYWAIT P0, [UR4], R2 ;  /* 0x00000002ff0075a7 */ /* 0x000f240008001104 */
[----:B--2-4-:R-:W-:Y:S05]  /*3f70*/  @!P0 BRA `(.L_x_77) ;  /* 0x0000003400f08947 */ /* 0x014fea0003800000 */
.L_x_150:
[----:B------:R-:W-:-:S04]  /*3f80*/  UIADD3 UR4, UPT, UPT, UR30, 0x1, URZ ;  /* 0x000000011e047890 */ /* 0x000fc8000fffe0ff */
[----:B------:R-:W-:-:S04]  /*3f90*/  UISETP.NE.AND UP0, UPT, UR4, 0x4, UPT ;  /* 0x000000040400788c */ /* 0x000fc8000bf05270 */
[----:B------:R-:W-:Y:S02]  /*3fa0*/  USEL UR6, URZ, 0x1, UP0 ;  /* 0x00000001ff067887 */ /* 0x000fe40008000000 */
[----:B------:R-:W-:-:S04]  /*3fb0*/  USEL UR4, UR4, URZ, UP0 ;  /* 0x000000ff04047287 */ /* 0x000fc80008000000 */
[----:B-1----:R-:W-:Y:S01]  /*3fc0*/  ULEA UR5, UR4, UR26, 0x3 ;  /* 0x0000001a04057291 */ /* 0x002fe2000f8e18ff */
[----:B--2---:R-:W-:-:S04]  /*3fd0*/  LOP3.LUT R2, R11, UR6, RZ, 0x3c, !PT ;  /* 0x000000060b027c12 */ /* 0x004fc8000f8e3cff */
[----:B------:R-:W-:-:S04]  /*3fe0*/  SHF.L.U32 R3, R2, 0x1f, RZ ;  /* 0x0000001f02037819 */ /* 0x000fc800000006ff */
[----:B------:R-:W1:Y:S02]  /*3ff0*/  SYNCS.PHASECHK.TRANS64.TRYWAIT P0, [UR5], R3 ;  /* 0x00000003ff0075a7 */ /* 0x000e640008001105 */
[----:B-1----:R-:W-:Y:S05]  /*4000*/  @!P0 BRA `(.L_x_78) ;  /* 0x0000003400e48947 */ /* 0x002fea0003800000 */
.L_x_152:
        /* <DEDUP_REMOVED lines=9> */
.L_x_154:
[----:B------:R-:W-:-:S04]  /*40a0*/  UIADD3 UR4, UPT, UPT, UR4, 0x1, URZ ;  /* 0x0000000104047890 */ /* 0x000fc8000fffe0ff */
[----:B------:R-:W-:-:S04]  /*40b0*/  UISETP.NE.AND UP0, UPT, UR4, 0x4, UPT ;  /* 0x000000040400788c */ /* 0x000fc8000bf05270 */
[----:B------:R-:W-:Y:S02]  /*40c0*/  USEL UR5, URZ, 0x1, UP0 ;  /* 0x00000001ff057887 */ /* 0x000fe40008000000 */
[----:B------:R-:W-:-:S04]  /*40d0*/  USEL UR4, UR4, URZ, UP0 ;  /* 0x000000ff04047287 */ /* 0x000fc80008000000 */
[----:B------:R-:W-:Y:S01]  /*40e0*/  ULEA UR4, UR4, UR26, 0x3 ;  /* 0x0000001a04047291 */ /* 0x000fe2000f8e18ff */
[----:B------:R-:W-:-:S04]  /*40f0*/  LOP3.LUT R2, R2, UR5, RZ, 0x3c, !PT ;  /* 0x0000000502027c12 */ /* 0x000fc8000f8e3cff */
[----:B------:R-:W-:-:S04]  /*4100*/  SHF.L.U32 R2, R2, 0x1f, RZ ;  /* 0x0000001f02027819 */ /* 0x000fc800000006ff */
[----:B------:R-:W2:Y:S02]  /*4110*/  SYNCS.PHASECHK.TRANS64.TRYWAIT P0, [UR4], R2 ;  /* 0x00000002ff0075a7 */ /* 0x000ea40008001104 */
[----:B--2---:R-:W-:Y:S05]  /*4120*/  @!P0 BRA `(.L_x_80) ;  /* 0x0000003400cc8947 */ /* 0x004fea0003800000 */
.L_x_156:
[----:B------:R-:W-:Y:S01]  /*4130*/  NOP ;  /* 0x0000000000007918 */ /* 0x000fe20000000000 */
[----:B-1----:R-:W1:Y:S01]  /*4140*/  LDS R0, [UR8+0x14] ;  /* 0x00001408ff007984 */ /* 0x002e620008000800 */
[----:B------:R-:W-:Y:S01]  /*4150*/  ULOP3.LUT UR4, UR42, 0xffff, URZ, 0xc0, !UPT ;  /* 0x0000ffff2a047892 */ /* 0x000fe2000f8ec0ff */
[----:B------:R-:W-:Y:S01]  /*4160*/  UMOV UR5, 0xffff ;  /* 0x0000ffff00057882 */ /* 0x000fe20000000000 */
[----:B------:R-:W-:Y:S02]  /*4170*/  UMOV UR6, 0x1 ;  /* 0x0000000100067882 */ /* 0x000fe40000000000 */
[----:B------:R-:W-:-:S04]  /*4180*/  USHF.R.U32.HI UR4, URZ, 0x5, UR4 ;  /* 0x00000005ff047899 */ /* 0x000fc80008011604 */
[----:B------:R-:W-:Y:S02]  /*4190*/  USHF.L.U32 UR5, UR5, UR4, URZ ;  /* 0x0000000405057299 */ /* 0x000fe400080006ff */
[----:B------:R-:W-:-:S04]  /*41a0*/  USHF.L.U32 UR4, UR6, UR4, URZ ;  /* 0x0000000406047299 */ /* 0x000fc800080006ff */
[----:B-1----:R-:W-:-:S04]  /*41b0*/  LOP3.LUT R0, R0, UR5, RZ, 0xc0, !PT ;  /* 0x0000000500007c12 */ /* 0x002fc8000f8ec0ff */
[----:B------:R-:W-:-:S13]  /*41c0*/  ISETP.NE.AND P0, PT, R0, UR5, PT ;  /* 0x0000000500007c0c */ /* 0x000fda000bf05270 */
[----:B------:R-:W-:Y:S05]  /*41d0*/  @P0 BRA `(.L_x_81) ;  /* 0x0000000000580947 */ /* 0x000fea0003800000 */
[----:B------:R-:W1:Y:S02]  /*41e0*/  LDS R0, [UR8+0x18] ;  /* 0x00001808ff007984 */ /* 0x000e640008000800 */
[----:B-1----:R-:W-:-:S04]  /*41f0*/  LOP3.LUT R0, R0, UR4, RZ, 0xc0, !PT ;  /* 0x0000000400007c12 */ /* 0x002fc8000f8ec0ff */
[----:B------:R-:W-:-:S13]  /*4200*/  ISETP.NE.AND P0, PT, R0, UR4, PT ;  /* 0x0000000400007c0c */ /* 0x000fda000bf05270 */
[----:B------:R-:W-:Y:S05]  /*4210*/  @P0 BRA `(.L_x_82) ;  /* 0x00000000003c0947 */ /* 0x000fea0003800000 */
[----:B------:R-:W1:Y:S01]  /*4220*/  S2R R2, SR_LANEID ;  /* 0x0000000000027919 */ /* 0x000e620000000000 */
[----:B------:R-:W-:-:S06]  /*4230*/  ULOP3.LUT UR5, URZ, UR5, URZ, 0x33, !UPT ;  /* 0x00000005ff057292 */ /* 0x000fcc000f8e33ff */
[----:B------:R-:W-:-:S04]  /*4240*/  IMAD.U32 R0, RZ, RZ, UR5 ;  /* 0x00000005ff007e24 */ /* 0x000fc8000f8e00ff */
[----:B------:R2:W4:Y:S02]  /*4250*/  REDUX UR7, R0 ;  /* 0x00000000000773c4 */ /* 0x0005240000000000 */
[----:B------:R1:W-:Y:S01]  /*4260*/  UTCATOMSWS.AND URZ, UR5 ;  /* 0x0000000500ff79e3 */ /* 0x0003e20008000000 */
[----:B--2---:R-:W-:Y:S01]  /*4270*/  LOP3.LUT R0, RZ, UR4, RZ, 0x33, !PT ;  /* 0x00000004ff007c12 */ /* 0x004fe2000f8e33ff */
[----:B------:R-:W-:Y:S02]  /*4280*/  VOTEU.ANY UR4, UPT, PT ;  /* 0x0000000000047886 */ /* 0x000fe400038e0100 */
[----:B------:R-:W-:Y:S02]  /*4290*/  UFLO.U32 UR4, UR4 ;  /* 0x00000004000472bd */ /* 0x000fe400080e0000 */
[----:B------:R-:W2:Y:S04]  /*42a0*/  REDUX UR6, R0 ;  /* 0x00000000000673c4 */ /* 0x000ea80000000000 */
[----:B-1----:R-:W-:-:S02]  /*42b0*/  ISETP.EQ.U32.AND P0, PT, R2, UR4, PT ;  /* 0x0000000402007c0c */ /* 0x002fc4000bf02070 */
[----:B----4-:R-:W-:-:S11]  /*42c0*/  MOV R2, UR7 ;  /* 0x0000000700027c02 */ /* 0x010fd60008000f00 */
[----:B------:R1:W-:Y:S01]  /*42d0*/  @P0 ATOMS.AND RZ, [UR8+0x14], R2 ;  /* 0x00001402ffff098c */ /* 0x0003e2000a800008 */
[----:B--2---:R-:W-:-:S05]  /*42e0*/  IMAD.U32 R0, RZ, RZ, UR6 ;  /* 0x00000006ff007e24 */ /* 0x004fca000f8e00ff */
[----:B------:R1:W-:Y:S01]  /*42f0*/  @P0 ATOMS.AND RZ, [UR8+0x18], R0 ;  /* 0x00001800ffff098c */ /* 0x0003e2000a800008 */
[----:B------:R-:W-:Y:S05]  /*4300*/  BRA `(.L_x_83) ;  /* 0x0000000000147947 */ /* 0x000fea0003800000 */
.L_x_82:
[----:B------:R-:W-:Y:S02]  /*4310*/  MOV R2, 0x4330 ;  /* 0x0000433000027802 */ /* 0x000fe40000000f00 */
[----:B---3-5:R-:W-:Y:S05]  /*4320*/  CALL.REL.NOINC `($__internal_0_$__cuda_sm10x_tcgen05_guardrail_trap_col_being_dealloced_not_returned_by_alloc) ;  /* 0x0000003400e87944 */ /* 0x028fea0003c00000 */
[----:B------:R-:W-:Y:S05]  /*4330*/  BRA `(.L_x_83) ;  /* 0x0000000000087947 */ /* 0x000fea0003800000 */
.L_x_81:
[----:B------:R-:W-:Y:S02]  /*4340*/  MOV R2, 0x4360 ;  /* 0x0000436000027802 */ /* 0x000fe40000000f00 */
[----:B---3-5:R-:W-:Y:S05]  /*4350*/  CALL.REL.NOINC `($__internal_2_$__cuda_sm10x_tcgen05_guardrail_trap_unallocated_columns_being_dealloced) ;  /* 0x0000003400f47944 */ /* 0x028fea0003c00000 */
.L_x_83:
[----:B------:R-:W-:Y:S01]  /*4360*/  NOP ;  /* 0x0000000000007918 */ /* 0x000fe20000000000 */
[----:B------:R-:W-:Y:S05]  /*4370*/  EXIT ;  /* 0x000000000000794d */ /* 0x000fea0003800000 */
.L_x_65:
[----:B------:R-:W-:-:S09]  /*4380*/  UISETP.NE.OR UP0, UPT, UR18, 0x3, !UP3 ;  /* 0x000000031200788c */ /* 0x000fd2000df05670 */
[----:B------:R-:W-:Y:S05]  /*4390*/  BRA.U UP0, `(.L_x_84) ;  /* 0x0000000d00347547 */ /* 0x000fea000b800000 */
[----:B------:R-:W2:Y:S01]  /*43a0*/  LDCU.64 UR4, c[0x0][0x888] ;  /* 0x00011100ff0477ac */ /* 0x000ea20008000a00 */
[----:B------:R-:W3:Y:S01]  /*43b0*/  LDC.64 R12, c[0x0][0x348] ;  /* 0x0000d200ff0c7b82 */ /* 0x000ee20000000a00 */
[----:B------:R-:W-:Y:S02]  /*43c0*/  HFMA2 R9, -RZ, RZ, 0, 0 ;  /* 0x00000000ff097431 */ /* 0x000fe400000001ff */
[----:B------:R-:W-:Y:S01]  /*43d0*/  IMAD.MOV.U32 R11, RZ, RZ, 0x1 ;  /* 0x00000001ff0b7424 */ /* 0x000fe200078e00ff */
[----:B------:R-:W4:Y:S01]  /*43e0*/  LDCU UR33, c[0x0][0x370] ;  /* 0x00006e00ff2177ac */ /* 0x000f220008000800 */
[----:B------:R-:W-:Y:S01]  /*43f0*/  IMAD.MOV.U32 R10, RZ, RZ, RZ ;  /* 0x000000ffff0a7224 */ /* 0x000fe200078e00ff */
[----:B------:R-:W-:Y:S01]  /*4400*/  MOV R8, 0x1000 ;  /* 0x0000100000087802 */ /* 0x000fe20000000f00 */
[----:B------:R-:W4:Y:S01]  /*4410*/  LDCU.128 UR28, c[0x0][0xb10] ;  /* 0x00016200ff1c77ac */ /* 0x000f220008000c00 */
[----:B------:R-:W1:Y:S01]  /*4420*/  LDCU UR32, c[0x0][0x374] ;  /* 0x00006e80ff2077ac */ /* 0x000e620008000800 */
[----:B------:R-:W1:Y:S01]  /*4430*/  LDCU.64 UR26, c[0x0][0x890] ;  /* 0x00011200ff1a77ac */ /* 0x000e620008000a00 */
[----:B--2---:R-:W-:Y:S01]  /*4440*/  UISETP.NE.U32.AND UP0, UPT, UR4, URZ, UPT ;  /* 0x000000ff0400728c */ /* 0x004fe2000bf05070 */
[----:B------:R-:W2:Y:S01]  /*4450*/  LDCU UR16, c[0x0][0xb0c] ;  /* 0x00016180ff1077ac */ /* 0x000ea20008000800 */
[----:B------:R-:W3:Y:S01]  /*4460*/  LDCU UR38, c[0x0][0xb20] ;  /* 0x00016400ff2677ac */ /* 0x000ee20008000800 */
[----:B------:R-:W3:Y:S01]  /*4470*/  LDCU UR4, c[0x0][0xb30] ;  /* 0x00016600ff0477ac */ /* 0x000ee20008000800 */
[----:B------:R-:W-:Y:S01]  /*4480*/  UMOV UR17, 0x400 ;  /* 0x0000040000117882 */ /* 0x000fe20000000000 */
[----:B----4-:R-:W-:-:S02]  /*4490*/  UIMAD.WIDE.U32 UR6, UR33, UR28, URZ ;  /* 0x0000001c210672a5 */ /* 0x010fc4000f8e00ff */
[----:B-1----:R-:W-:Y:S02]  /*44a0*/  UIMAD.WIDE.U32 UR8, UR32, UR31, URZ ;  /* 0x0000001f200872a5 */ /* 0x002fe4000f8e00ff */
[----:B------:R-:W-:Y:S02]  /*44b0*/  ULEA UR17, UR48, UR17, 0x18 ;  /* 0x0000001130117291 */ /* 0x000fe4000f8ec0ff */
[----:B------:R-:W-:Y:S02]  /*44c0*/  UISETP.NE.AND.EX UP5, UPT, UR5, URZ, UPT, UP0 ;  /* 0x000000ff0500728c */ /* 0x000fe4000bfa5300 */
[----:B------:R-:W-:Y:S02]  /*44d0*/  UISETP.NE.U32.AND UP6, UPT, UR26, URZ, UPT ;  /* 0x000000ff1a00728c */ /* 0x000fe4000bfc5070 */
[----:B------:R-:W-:Y:S02]  /*44e0*/  UIADD3 UR5, UPT, UPT, UR17, 0xd0, URZ ;  /* 0x000000d011057890 */ /* 0x000fe4000fffe0ff */
[----:B------:R-:W-:Y:S01]  /*44f0*/  UISETP.NE.AND UP0, UPT, UR42, 0x1, UPT ;  /* 0x000000012a00788c */ /* 0x000fe2000bf05270 */
[----:B------:R-:W-:Y:S01]  /*4500*/  UMOV UR35, UR7 ;  /* 0x0000000700237c82 */ /* 0x000fe20008000000 */
[----:B------:R-:W-:Y:S01]  /*4510*/  UMOV UR34, UR9 ;  /* 0x0000000900227c82 */ /* 0x000fe20008000000 */
[----:B------:R-:W-:-:S02]  /*4520*/  USEL UR37, URZ, 0x1, UP4 ;  /* 0x00000001ff257887 */ /* 0x000fc4000a000000 */
[----:B--2---:R-:W-:Y:S02]  /*4530*/  UISETP.NE.AND UP0, UPT, UR16, 0x1, UPT ;  /* 0x000000011000788c */ /* 0x004fe4000bf05270 */
[----:B------:R-:W-:Y:S02]  /*4540*/  UPLOP3.LUT UP4, UPT, UPT, UPT, UPT, 0x40, 0x4 ;  /* 0x000000000004789c */ /* 0x000fe40003f8e870 */
[----:B------:R-:W-:Y:S01]  /*4550*/  UISETP.GE.AND UP2, UPT, UR42, 0x1, UPT ;  /* 0x000000012a00788c */ /* 0x000fe2000bf46270 */
[----:B------:R-:W1:Y:S01]  /*4560*/  LDCU.64 UR14, c[0x0][0xb28] ;  /* 0x00016500ff0e77ac */ /* 0x000e620008000a00 */
[----:B------:R-:W-:Y:S02]  /*4570*/  UISETP.NE.AND.EX UP6, UPT, UR27, URZ, UPT, UP6 ;  /* 0x000000ff1b00728c */ /* 0x000fe4000bfc5360 */
[----:B------:R-:W-:Y:S02]  /*4580*/  UPRMT UR48, UR48, 0x654, UR5 ;  /* 0x0000065430307896 */ /* 0x000fe40008000005 */
[----:B------:R-:W-:-:S02]  /*4590*/  USHF.R.U32.HI UR35, URZ, UR29, UR35 ;  /* 0x0000001dff237299 */ /* 0x000fc40008011623 */
[----:B---3--:R-:W-:Y:S02]  /*45a0*/  USHF.R.U32.HI UR34, URZ, UR38, UR34 ;  /* 0x00000026ff227299 */ /* 0x008fe40008011622 */
[----:B------:R-:W-:Y:S02]  /*45b0*/  UISETP.NE.AND UP0, UPT, UR30, 0x1, UPT ;  /* 0x000000011e00788c */ /* 0x000fe4000bf05270 */
[----:B------:R-:W-:-:S11]  /*45c0*/  UISETP.NE.AND UP3, UPT, UR4, 0x1, UPT ;  /* 0x000000010400788c */ /* 0x000fd6000bf65270 */
.L_x_92:
[C---:B------:R-:W-:Y:S02]  /*45d0*/  LEA R3, R10.reuse, UR17, 0x3 ;  /* 0x000000110a037c11 */ /* 0x040fe4000f8e18ff */
[----:B------:R-:W-:Y:S02]  /*45e0*/  SHF.L.U32 R0, R9, 0x1f, RZ ;  /* 0x0000001f09007819 */ /* 0x000fe400000006ff */
[----:B------:R-:W-:Y:S02]  /*45f0*/  LEA R4, R10, UR17, 0x4 ;  /* 0x000000110a047c11 */ /* 0x000fe4000f8e20ff */
[----:B--2---:R-:W2:Y:S02]  /*4600*/  SYNCS.PHASECHK.TRANS64.TRYWAIT P0, [R3+URZ+0xf0], R0 ;  /* 0x0000f000030075a7 */ /* 0x004ea400080011ff */
[----:B--2---:R-:W-:Y:S05]  /*4610*/  @!P0 BRA `(.L_x_85) ;  /* 0x0000003000a88947 */ /* 0x004fea0003800000 */
.L_x_157:
[----:B------:R-:W3:Y:S01]  /*4620*/  LDS.128 R4, [R4+0x180] ;  /* 0x0001800004047984 */ /* 0x000ee20000000c00 */
[----:B------:R-:W-:Y:S01]  /*4630*/  UISETP.GE.AND UP0, UPT, UR42, 0x1, UPT ;  /* 0x000000012a00788c */ /* 0x000fe2000bf06270 */
[----:B------:R-:W-:Y:S01]  /*4640*/  @!PT LDS RZ, [RZ] ;  /* 0x00000000fffff984 */ /* 0x000fe20000000800 */
[----:B------:R-:W-:Y:S01]  /*4650*/  @!PT LDS RZ, [RZ] ;  /* 0x00000000fffff984 */ /* 0x000fe20000000800 */
[----:B------:R-:W-:Y:S01]  /*4660*/  @!PT LDS RZ, [RZ] ;  /* 0x00000000fffff984 */ /* 0x000fe20000000800 */
[----:B------:R-:W-:Y:S01]  /*4670*/  @!PT LDS RZ, [RZ] ;  /* 0x00000000fffff984 */ /* 0x000fe20000000800 */
[----:B------:R4:W-:Y:S06]  /*4680*/  MEMBAR.ALL.CTA ;  /* 0x0000000000007992 */ /* 0x0009ec0000008000 */
[----:B----4-:R-:W4:Y:S01]  /*4690*/  FENCE.VIEW.ASYNC.S ;  /* 0x00000000000073c6 */ /* 0x010f220000000000 */
[----:B---3--:R-:W-:Y:S11]  /*46a0*/  LOP3.LUT P0, RZ, R6, 0x1, RZ, 0xc0, !PT ;  /* 0x0000000106ff7812 */ /* 0x008ff6000780c0ff */
[----:B------:R-:W-:Y:S02]  /*46b0*/  @!UPT UIADD3 URZ, UPT, UPT, URZ, URZ, URZ ;  /* 0x000000fffffff290 */ /* 0x000fe4000fffe0ff */
[----:B----4-:R-:W-:Y:S01]  /*46c0*/  VOTEU.ANY UP2, P0 ;  /* 0x0000000000ff7886 */ /* 0x010fe20000040100 */
[----:B------:R-:W-:Y:S11]  /*46d0*/  PLOP3.LUT P0, PT, PT, PT, UP2, 0x80, 0x8 ;  /* 0x000000000008781c */ /* 0x000ff60003f0f028 */
[----:B------:R-:W-:Y:S02]  /*46e0*/  @!UPT UIADD3 URZ, UPT, UPT, URZ, URZ, URZ ;  /* 0x000000fffffff290 */ /* 0x000fe4000fffe0ff */
[----:B--2---:R-:W-:Y:S02]  /*46f0*/  @P0 SHF.R.U32.HI R0, RZ, 0x10, R5 ;  /* 0x00000010ff000819 */ /* 0x004fe40000011605 */
[----:B------:R-:W-:Y:S02]  /*4700*/  @P0 MOV R2, R4 ;  /* 0x0000000400020202 */ /* 0x000fe40000000f00 */
[----:B------:R-:W-:Y:S01]  /*4710*/  @P0 R2UR UR4, R0 ;  /* 0x00000000000402ca */ /* 0x000fe200000e0000 */
[----:B------:R-:W-:Y:S01]  /*4720*/  VIADD R0, R3, 0x100 ;  /* 0x0000010003007836 */ /* 0x000fe20000000000 */
[----:B------:R-:W-:Y:S02]  /*4730*/  @P0 LOP3.LUT R4, R5, 0xffff, RZ, 0xc0, !PT ;  /* 0x0000ffff05040812 */ /* 0x000fe400078ec0ff */
[----:B------:R-:W-:Y:S02]  /*4740*/  @P0 R2UR UR6, R2 ;  /* 0x00000000020602ca */ /* 0x000fe400000e0000 */
[----:B------:R-:W-:Y:S02]  /*4750*/  PRMT R0, RZ, 0x654, R0 ;  /* 0x00000654ff007816 */ /* 0x000fe40000000000 */
[----:B------:R-:W-:Y:S02]  /*4760*/  @P0 R2UR UR5, R4 ;  /* 0x00000000040502ca */ /* 0x000fe400000e0000 */
[----:B------:R2:W-:Y:S03]  /*4770*/  SYNCS.ARRIVE.TRANS64.RED.A1T0 RZ, [R0+URZ], RZ ;  /* 0x000000ff00ff79a7 */ /* 0x0005e600081004ff */
[----:B------:R-:W-:Y:S04]  /*4780*/  @UP2 UMOV UR25, UR4 ;  /* 0x0000000400192c82 */ /* 0x000fe80008000000 */
[----:B------:R-:W-:Y:S04]  /*4790*/  @UP2 UMOV UR13, UR6 ;  /* 0x00000006000d2c82 */ /* 0x000fe80008000000 */
[----:B------:R-:W-:Y:S01]  /*47a0*/  @UP2 UMOV UR7, UR5 ;  /* 0x0000000500072c82 */ /* 0x000fe20008000000 */
[----:B------:R-:W-:Y:S05]  /*47b0*/  BRA.U !UP0, `(.L_x_86) ;  /* 0x0000000108c07547 */ /* 0x000fea000b800000 */
[----:B------:R-:W-:Y:S02]  /*47c0*/  UIMAD.WIDE.U32 UR10, UR7, UR31, URZ ;  /* 0x0000001f070a72a5 */ /* 0x000fe4000f8e00ff */
[----:B------:R-:W-:Y:S02]  /*47d0*/  UP2UR UR12, UPR, URZ, 0x4 ;  /* 0x00000004ff0c7883 */ /* 0x000fe40008000000 */
[----:B------:R-:W-:Y:S02]  /*47e0*/  UISETP.NE.AND UP2, UPT, UR30, 0x1, UPT ;  /* 0x000000011e00788c */ /* 0x000fe4000bf45270 */
[----:B------:R-:W-:Y:S02]  /*47f0*/  UIMAD.WIDE.U32 UR18, UR13, UR28, URZ ;  /* 0x0000001c0d1272a5 */ /* 0x000fe4000f8e00ff */
[----:B------:R-:W-:Y:S02]  /*4800*/  USEL UR4, UR32, UR34, !UP2 ;  /* 0x0000002220047287 */ /* 0x000fe4000d000000 */
[----:B------:R-:W-:Y:S02]  /*4810*/  UISETP.NE.AND UP0, UPT, UR16, 0x1, UPT ;  /* 0x000000011000788c */ /* 0x000fe4000bf05270 */
[----:B------:R-:W-:Y:S02]  /*4820*/  UP2UR UR24, UPR, URZ, 0x2 ;  /* 0x00000002ff187883 */ /* 0x000fe40008000000 */
[----:B------:R-:W-:Y:S02]  /*4830*/  UISETP.NE.AND UP1, UPT, UR42, 0x1, UPT ;  /* 0x000000012a00788c */ /* 0x000fe4000bf25270 */
[----:B-1----:R-:W-:Y:S02]  /*4840*/  UIMAD.WIDE.U32 UR20, UR4, UR14, URZ ;  /* 0x0000000e041472a5 */ /* 0x002fe4000f8e00ff */
[----:B------:R-:W-:Y:S01]  /*4850*/  USEL UR8, UR33, UR35, !UP0 ;  /* 0x0000002321087287 */ /* 0x000fe2000c000000 */
[----:B------:R-:W-:Y:S02]  /*4860*/  UMOV UR5, UR11 ;  /* 0x0000000b00057c82 */ /* 0x000fe40008000000 */
[----:B------:R-:W-:Y:S02]  /*4870*/  USHF.R.U32.HI UR6, URZ, UR38, UR5 ;  /* 0x00000026ff067299 */ /* 0x000fe40008011605 */
[----:B------:R-:W-:Y:S02]  /*4880*/  UIMAD.WIDE.U32 UR22, UR8, UR14, URZ ;  /* 0x0000000e081672a5 */ /* 0x000fe4000f8e00ff */
[----:B------:R-:W-:Y:S02]  /*4890*/  USEL UR6, UR7, UR6, !UP2 ;  /* 0x0000000607067287 */ /* 0x000fe4000d000000 */
[----:B------:R-:W-:Y:S02]  /*48a0*/  UISETP.NE.AND UP2, UPT, UR12, URZ, UPT ;  /* 0x000000ff0c00728c */ /* 0x000fe4000bf45270 */
[----:B------:R-:W-:Y:S01]  /*48b0*/  UIMAD.WIDE.U32 UR10, UR6, UR14, URZ ;  /* 0x0000000e060a72a5 */ /* 0x000fe2000f8e00ff */
[----:B------:R-:W-:Y:S02]  /*48c0*/  UMOV UR5, UR19 ;  /* 0x0000001300057c82 */ /* 0x000fe40008000000 */
[----:B------:R-:W-:Y:S03]  /*48d0*/  USHF.R.U32.HI UR9, URZ, UR29, UR5 ;  /* 0x0000001dff097299 */ /* 0x000fe60008011605 */
[----:B------:R-:W-:Y:S02]  /*48e0*/  UMOV UR5, UR21 ;  /* 0x0000001500057c82 */ /* 0x000fe40008000000 */
[----:B------:R-:W-:Y:S03]  /*48f0*/  @UP1 USHF.R.U32.HI UR4, URZ, UR15, UR5 ;  /* 0x0000000fff041299 */ /* 0x000fe60008011605 */
[----:B------:R-:W-:Y:S01]  /*4900*/  UMOV UR5, UR23 ;  /* 0x0000001700057c82 */ /* 0x000fe20008000000 */
[----:B------:R-:W-:Y:S02]  /*4910*/  UIMAD UR4, UR42, UR4, URZ ;  /* 0x000000042a0472a4 */ /* 0x000fe4000f8e02ff */
[----:B------:R-:W-:Y:S02]  /*4920*/  @UP1 USHF.R.U32.HI UR8, URZ, UR15, UR5 ;  /* 0x0000000fff081299 */ /* 0x000fe40008011605 */
[----:B------:R-:W-:Y:S02]  /*4930*/  USEL UR5, UR13, UR9, !UP0 ;  /* 0x000000090d057287 */ /* 0x000fe4000c000000 */
[----:B------:R-:W-:Y:S02]  /*4940*/  UIMAD UR9, UR42, UR8, URZ ;  /* 0x000000082a0972a4 */ /* 0x000fe4000f8e02ff */
[----:B------:R-:W-:Y:S03]  /*4950*/  UISETP.GE.AND UP0, UPT, UR6, UR4, UPT ;  /* 0x000000040600728c */ /* 0x000fe6000bf06270 */
[----:B------:R-:W-:Y:S01]  /*4960*/  UMOV UR4, UR11 ;  /* 0x0000000b00047c82 */ /* 0x000fe20008000000 */
[----:B------:R-:W-:Y:S02]  /*4970*/  UISETP.GE.OR UP0, UPT, UR5, UR9, UP0 ;  /* 0x000000090500728c */ /* 0x000fe40008706670 */
[----:B------:R-:W-:Y:S02]  /*4980*/  USHF.R.U32.HI UR4, URZ, UR15, UR4 ;  /* 0x0000000fff047299 */ /* 0x000fe40008011604 */
[----:B------:R-:W-:Y:S02]  /*4990*/  UIMAD.WIDE.U32 UR10, UR5, UR14, URZ ;  /* 0x0000000e050a72a5 */ /* 0x000fe4000f8e00ff */
[----:B------:R-:W-:Y:S04]  /*49a0*/  USEL UR12, UR6, UR4, !UP1 ;  /* 0x00000004060c7287 */ /* 0x000fe8000c800000 */
[----:B------:R-:W-:Y:S01]  /*49b0*/  UIADD3 UR9, UPT, UPT, -UR12, URZ, URZ ;  /* 0x000000ff0c097290 */ /* 0x000fe2000fffe1ff */
[----:B------:R-:W-:Y:S02]  /*49c0*/  @!UP0 UMOV UR4, UR11 ;  /* 0x0000000b00048c82 */ /* 0x000fe40008000000 */
[----:B------:R-:W-:Y:S02]  /*49d0*/  @!UP0 USHF.R.U32.HI UR4, URZ, UR15, UR4 ;  /* 0x0000000fff048299 */ /* 0x000fe40008011604 */
[----:B------:R-:W-:Y:S02]  /*49e0*/  UIMAD UR9, UR42, UR9, UR6 ;  /* 0x000000092a0972a4 */ /* 0x000fe4000f8e0206 */
[----:B------:R-:W-:Y:S02]  /*49f0*/  @!UP0 USEL UR4, UR5, UR4, !UP1 ;  /* 0x0000000405048287 */ /* 0x000fe4000c800000 */
[----:B------:R-:W-:Y:S02]  /*4a00*/  UISETP.NE.AND UP1, UPT, UR24, URZ, UPT ;  /* 0x000000ff1800728c */ /* 0x000fe4000bf25270 */
[----:B------:R-:W-:Y:S02]  /*4a10*/  @!UP0 UIMAD UR9, UR8, UR9, UR4 ;  /* 0x00000009080982a4 */ /* 0x000fe4000f8e0204 */
[----:B------:R-:W-:Y:S02]  /*4a20*/  @!UP0 UIADD3 UR10, UPT, UPT, UR12, -UR4, URZ ;  /* 0x800000040c0a8290 */ /* 0x000fe4000fffe0ff */
[----:B------:R-:W-:Y:S02]  /*4a30*/  UIADD3 UR4, UPT, UPT, -UR5, URZ, URZ ;  /* 0x000000ff05047290 */ /* 0x000fe4000fffe1ff */
[----:B------:R-:W-:Y:S02]  /*4a40*/  UIADD3 UR8, UPT, UPT, -UR6, URZ, URZ ;  /* 0x000000ff06087290 */ /* 0x000fe4000fffe1ff */
[----:B------:R-:W-:Y:S02]  /*4a50*/  @!UP0 UIMAD UR6, UR10, UR42, UR5 ;  /* 0x0000002a0a0682a4 */ /* 0x000fe4000f8e0205 */
[----:B------:R-:W-:Y:S02]  /*4a60*/  UIMAD UR13, UR16, UR4, UR13 ;  /* 0x00000004100d72a4 */ /* 0x000fe4000f8e020d */
[----:B------:R-:W-:Y:S01]  /*4a70*/  UIMAD UR7, UR30, UR8, UR7 ;  /* 0x000000081e0772a4 */ /* 0x000fe2000f8e0207 */
[----:B------:R-:W-:Y:S02]  /*4a80*/  @!UP0 UMOV UR5, UR9 ;  /* 0x0000000900058c82 */ /* 0x000fe40008000000 */
[----:B------:R-:W-:Y:S02]  /*4a90*/  UIMAD UR13, UR5, UR16, UR13 ;  /* 0x00000010050d72a4 */ /* 0x000fe4000f8e020d */
[----:B------:R-:W-:Y:S11]  /*4aa0*/  UIMAD UR7, UR6, UR30, UR7 ;  /* 0x0000001e060772a4 */ /* 0x000ff6000f8e0207 */
[----:B------:R-:W-:Y:S01]  /*4ab0*/  @!UPT UIADD3 URZ, UPT, UPT, URZ, URZ, URZ ;  /* 0x000000fffffff290 */ /* 0x000fe2000fffe0ff */
.L_x_86:
[----:B------:R-:W3:Y:S01]  /*4ac0*/  @!UP3 LDCU.128 UR20, c[0x0][0xb10] ;  /* 0x00016200ff14b7ac */ /* 0x000ee20008000c00 */
[----:B------:R-:W-:Y:S02]  /*4ad0*/  ISETP.NE.U32.AND P0, PT, RZ, UR26, PT ;  /* 0x0000001aff007c0c */ /* 0x000fe4000bf05070 */
[----:B------:R-:W-:Y:S02]  /*4ae0*/  SHF.L.U32 R2, R11, 0x1f, RZ ;  /* 0x0000001f0b027819 */ /* 0x000fe400000006ff */
[----:B------:R-:W-:Y:S01]  /*4af0*/  ISETP.NE.AND.EX P0, PT, RZ, UR27, PT, P0 ;  /* 0x0000001bff007c0c */ /* 0x000fe2000bf05300 */
[----:B------:R-:W4:Y:S01]  /*4b00*/  @!UP3 LDCU UR5, c[0x0][0xb0c] ;  /* 0x00016180ff05b7ac */ /* 0x000f220008000800 */
[----:B---3--:R-:W-:Y:S07]  /*4b10*/  UIMAD.WIDE.U32 UR8, UR13, UR20, URZ ;  /* 0x000000140d0872a5 */ /* 0x008fee000f8e00ff */
[----:B------:R-:W-:Y:S01]  /*4b20*/  @!UP3 UMOV UR4, UR9 ;  /* 0x000000090004bc82 */ /* 0x000fe20008000000 */
[----:B----4-:R-:W-:Y:S02]  /*4b30*/  @!UP3 UISETP.NE.AND UP0, UPT, UR5, 0x1, UPT ;  /* 0x000000010500b88c */ /* 0x010fe4000bf05270 */
[----:B------:R-:W-:Y:S02]  /*4b40*/  @!UP3 USHF.R.U32.HI UR4, URZ, UR21, UR4 ;  /* 0x00000015ff04b299 */ /* 0x000fe40008011604 */
[----:B------:R-:W-:Y:S02]  /*4b50*/  UIMAD.WIDE.U32 UR8, UR7, UR23, URZ ;  /* 0x00000017070872a5 */ /* 0x000fe4000f8e00ff */
[----:B------:R-:W-:Y:S02]  /*4b60*/  @!UP3 USEL UR10, UR13, UR4, !UP0 ;  /* 0x000000040d0ab287 */ /* 0x000fe4000c000000 */
[----:B------:R-:W-:Y:S03]  /*4b70*/  @!UP3 UISETP.NE.AND UP0, UPT, UR22, 0x1, UPT ;  /* 0x000000011600b88c */ /* 0x000fe6000bf05270 */
[----:B------:R-:W-:Y:S02]  /*4b80*/  @!UP3 UMOV UR6, UR9 ;  /* 0x000000090006bc82 */ /* 0x000fe40008000000 */
[----:B------:R-:W3:Y:S02]  /*4b90*/  @!UP3 LDCU UR4, c[0x0][0xb20] ;  /* 0x00016400ff04b7ac */ /* 0x000ee40008000800 */
[----:B---3--:R-:W-:Y:S04]  /*4ba0*/  @!UP3 USHF.R.U32.HI UR6, URZ, UR4, UR6 ;  /* 0x00000004ff06b299 */ /* 0x008fe80008011606 */
[----:B------:R-:W-:Y:S04]  /*4bb0*/  @!UP3 USEL UR6, UR7, UR6, !UP0 ;  /* 0x000000060706b287 */ /* 0x000fe8000c000000 */
[----:B------:R-:W-:Y:S02]  /*4bc0*/  @!UP3 UIADD3 UR4, UPT, UPT, -UR10, UR6, URZ ;  /* 0x000000060a04b290 */ /* 0x000fe4000fffe1ff */
[----:B------:R-:W-:Y:S02]  /*4bd0*/  @!UP3 UIADD3 UR6, UPT, UPT, UR10, -UR6, URZ ;  /* 0x800000060a06b290 */ /* 0x000fe4000fffe0ff */
[----:B------:R-:W-:Y:S02]  /*4be0*/  @!UP3 UIMAD UR13, UR4, UR5, UR13 ;  /* 0x00000005040db2a4 */ /* 0x000fe4000f8e020d */
[----:B------:R-:W-:Y:S01]  /*4bf0*/  @!UP3 UIMAD UR7, UR6, UR22, UR7 ;  /* 0x000000160607b2a4 */ /* 0x000fe2000f8e0207 */
[----:B------:R-:W-:Y:S11]  /*4c00*/  BRA.U UP4, `(.L_x_87) ;  /* 0x0000000104107547 */ /* 0x000ff6000b800000 */
[----:B------:R-:W-:Y:S04]  /*4c10*/  MOV R3, UR37 ;  /* 0x0000002500037c02 */ /* 0x000fe80008000f00 */
[----:B------:R-:W-:Y:S04]  /*4c20*/  SHF.L.U32 R3, R3, 0x1f, RZ ;  /* 0x0000001f03037819 */ /* 0x000fe800000006ff */
[----:B------:R-:W3:Y:S02]  /*4c30*/  SYNCS.PHASECHK.TRANS64.TRYWAIT P1, [UR17+0xe8], R3 ;  /* 0x0000e803ff0075a7 */ /* 0x000ee40008021111 */
[----:B---3--:R-:W-:Y:S05]  /*4c40*/  @!P1 BRA `(.L_x_88) ;  /* 0x0000002c00309947 */ /* 0x008fea0003800000 */
.L_x_87:
[----:B------:R-:W-:Y:S05]  /*4c50*/  BRA.U !UP6, `(.L_x_89) ;  /* 0x000000010e387547 */ /* 0x000fea000b800000 */
[----:B------:R-:W-:Y:S01]  /*4c60*/  UPLOP3.LUT UP1, UPT, UPT, UPT, UP5, 0x80, 0x8 ;  /* 0x000000000008789c */ /* 0x000fe20003f2f050 */
[----:B--2---:R-:W-:Y:S01]  /*4c70*/  HFMA2 R0, -RZ, RZ, 0, 5.9604644775390625e-08 ;  /* 0x00000001ff007431 */ /* 0x004fe200000001ff */
[----:B------:R-:W2:Y:S01]  /*4c80*/  LDCU.64 UR8, c[0x0][0x358] ;  /* 0x00006b00ff0877ac */ /* 0x000ea20008000a00 */
[----:B------:R-:W-:Y:S03]  /*4c90*/  IMAD.MOV.U32 R80, RZ, RZ, 0x1 ;  /* 0x00000001ff507424 */ /* 0x000fe600078e00ff */
[----:B------:R-:W-:Y:S05]  /*4ca0*/  PLOP3.LUT P1, PT, PT, PT, UP1, 0x80, 0x8 ;  /* 0x000000000008781c */ /* 0x000fea0003f2f018 */
[----:B------:R-:W3:Y:S01]  /*4cb0*/  @UP1 LDCU.64 UR4, c[0x0][0x888] ;  /* 0x00011100ff0417ac */ /* 0x000ee20008000a00 */
[----:B------:R-:W-:Y:S07]  /*4cc0*/  @UP1 UIMAD UR6, UR36, UR26, URZ ;  /* 0x0000001a240612a4 */ /* 0x000fee000f8e02ff */
[----:B------:R-:W-:Y:S01]  /*4cd0*/  @!P1 PRMT R80, R0, 0x7610, R80 ;  /* 0x0000761000509816 */ /* 0x000fe20000000050 */
[----:B---3--:R-:W-:Y:S06]  /*4ce0*/  @UP1 UIMAD.WIDE UR4, UR6, 0x4, UR4 ;  /* 0x00000004060418a5 */ /* 0x008fec000f8e0204 */
[----:B------:R-:W-:Y:S01]  /*4cf0*/  IMAD.U32 R4, RZ, RZ, UR4 ;  /* 0x00000004ff047e24 */ /* 0x000fe2000f8e00ff */
[----:B------:R-:W-:Y:S04]  /*4d00*/  MOV R5, UR5 ;  /* 0x0000000500057c02 */ /* 0x000fe80008000f00 */
[----:B------:R-:W3:Y:S01]  /*4d10*/  @!UP1 LDCU UR4, c[0x0][0x880] ;  /* 0x00011000ff0497ac */ /* 0x000ee20008000800 */
[----:B--2--5:R4:W5:Y:S02]  /*4d20*/  @P1 LDG.E R39, desc[UR8][R4.64] ;  /* 0x0000000804271981 */ /* 0x024964000c1e1900 */
[----:B---34-:R-:W-:Y:S07]  /*4d30*/  @!P1 IMAD.U32 R39, RZ, RZ, UR4 ;  /* 0x00000004ff279e24 */ /* 0x018fee000f8e00ff */
.L_x_89:
[----:B-----5:R-:W-:Y:S01]  /*4d40*/  @!P0 ISETP.EQ.AND P2, PT, R39, RZ, PT ;  /* 0x000000ff2700820c */ /* 0x020fe20003f42270 */
[----:B------:R-:W-:Y:S01]  /*4d50*/  @!UPT UIADD3 URZ, UPT, UPT, URZ, URZ, URZ ;  /* 0x000000fffffff290 */ /* 0x000fe2000fffe0ff */
[----:B------:R-:W-:Y:S11]  /*4d60*/  @!P0 BRA `(.L_x_90) ;  /* 0x0000000000148947 */ /* 0x000ff60003800000 */
[----:B------:R-:W-:Y:S02]  /*4d70*/  LOP3.LUT P0, RZ, R80, 0xff, RZ, 0xc0, !PT ;  /* 0x000000ff50ff7812 */ /* 0x000fe4000780c0ff */
[----:B------:R-:W-:Y:S04]  /*4d80*/  PLOP3.LUT P2, PT, PT, PT, UP1, 0x80, 0x8 ;  /* 0x000000000008781c */ /* 0x000fe80003f4f018 */
[----:B------:R-:W-:Y:S07]  /*4d90*/  PLOP3.LUT P2, PT, P2, PT, PT, 0x8, 0x80 ;  /* 0x000000000080781c */ /* 0x000fee000174e170 */
[----:B------:R-:W-:Y:S11]  /*4da0*/  @P0 ISETP.EQ.AND P2, PT, R39, RZ, PT ;  /* 0x000000ff2700020c */ /* 0x000ff60003f42270 */
[----:B------:R-:W-:Y:S02]  /*4db0*/  @!UPT UIADD3 URZ, UPT, UPT, URZ, URZ, URZ ;  /* 0x000000fffffff290 */ /* 0x000fe4000fffe0ff */
.L_x_90:
[----:B------:R-:W3:Y:S01]  /*4dc0*/  SYNCS.PHASECHK.TRANS64.TRYWAIT P0, [UR17+0xd8], R2 ;  /* 0x0000d802ff0075a7 */ /* 0x000ee20008001111 */
[----:B------:R-:W-:Y:S02]  /*4dd0*/  ELECT P1, URZ, PT ;  /* 0x0000000000ff782f */ /* 0x000fe40003820000 */
[----:B------:R-:W-:Y:S01]  /*4de0*/  IADD3 R10, PT, PT, R10, 0x1, RZ ;  /* 0x000000010a0a7810 */ /* 0x000fe20007ffe0ff */
[----:B---3--:R-:W-:Y:S10]  /*4df0*/  @!P0 BRA `(.L_x_91) ;  /* 0x0000002800dc8947 */ /* 0x008ff40003800000 */
.L_x_160:
[----:B------:R-:W-:Y:S01]  /*4e00*/  PLOP3.LUT P1, PT, P2, P1, PT, 0xf2, 0x2f ;  /* 0x00000000002f781c */ /* 0x000fe20001723e72 */
[----:B------:R-:W-:Y:S01]  /*4e10*/  UMOV UR18, 0x0 ;  /* 0x0000000000127882 */ /* 0x000fe20000000000 */
[----:B------:R-:W-:Y:S01]  /*4e20*/  UMOV UR19, 0x10000000 ;  /* 0x1000000000137882 */ /* 0x000fe20000000000 */
[----:B------:R-:W-:Y:S01]  /*4e30*/  UMOV UR12, UR36 ;  /* 0x00000024000c7c82 */ /* 0x000fe20008000000 */
[----:B------:R-:W-:Y:S01]  /*4e40*/  LOP3.LUT R11, R11, 0x1, RZ, 0x3c, !PT ;  /* 0x000000010b0b7812 */ /* 0x000fe200078e3cff */
[----:B------:R-:W-:Y:S01]  /*4e50*/  UMOV UR36, UR25 ;  /* 0x0000001900247c82 */ /* 0x000fe20008000000 */
[----:B------:R-:W-:Y:S07]  /*4e60*/  UPLOP3.LUT UP4, UPT, UPT, UPT, UPT, 0x80, 0x8 ;  /* 0x000000000008789c */ /* 0x000fee0003f8f070 */
[----:B--2---:R-:W-:Y:S01]  /*4e70*/  @!P1 IADD3 R2, P0, PT, R12, 0x580, RZ ;  /* 0x000005800c029810 */ /* 0x004fe20007f1e0ff */
[----:B------:R-:W-:Y:S03]  /*4e80*/  VOTEU.ALL UP0, P1 ;  /* 0x0000000000ff7886 */ /* 0x000fe60000800000 */
[----:B------:R-:W-:Y:S01]  /*4e90*/  @!P1 R2UR UR5, R2 ;  /* 0x00000000020592ca */ /* 0x000fe200000e0000 */
[----:B------:R-:W-:Y:S01]  /*4ea0*/  @!P1 IMAD.X R0, RZ, RZ, R13, P0 ;  /* 0x000000ffff009224 */ /* 0x000fe200000e060d */
[----:B------:R-:W-:Y:S01]  /*4eb0*/  @!UP0 USHF.L.U32 UR10, UR45, 0x6, URZ ;  /* 0x000000062d0a8899 */ /* 0x000fe200080006ff */
[----:B------:R-:W-:Y:S01]  /*4ec0*/  ISETP.NE.AND P0, PT, R10, 0x2, PT ;  /* 0x000000020a00780c */ /* 0x000fe20003f05270 */
[----:B------:R-:W-:Y:S02]  /*4ed0*/  @!UP0 USHF.L.U32 UR11, UR46, 0x6, URZ ;  /* 0x000000062e0b8899 */ /* 0x000fe400080006ff */
[----:B------:R-:W-:Y:S01]  /*4ee0*/  @!P1 R2UR UR4, R0 ;  /* 0x00000000000492ca */ /* 0x000fe200000e0000 */
[----:B------:R-:W-:Y:S01]  /*4ef0*/  @!UP0 UIADD3 UR8, UPT, UPT, UR17, 0x200, URZ ;  /* 0x0000020011088890 */ /* 0x000fe2000fffe0ff */
[----:B------:R-:W-:Y:S01]  /*4f00*/  SEL R0, RZ, 0x1, P0 ;  /* 0x00000001ff007807 */ /* 0x000fe20000000000 */
[----:B------:R-:W-:Y:S01]  /*4f10*/  @!UP0 UIADD3 UR9, UPT, UPT, UR17, 0xd0, URZ ;  /* 0x000000d011098890 */ /* 0x000fe2000fffe0ff */
[----:B------:R-:W-:Y:S01]  /*4f20*/  SEL R10, R10, RZ, P0 ;  /* 0x000000ff0a0a7207 */ /* 0x000fe20000000000 */
[----:B------:R-:W-:Y:S01]  /*4f30*/  VOTEU.ALL UP0, P1 ;  /* 0x0000000000ff7886 */ /* 0x000fe20000800000 */
[----:B------:R-:W-:Y:S01]  /*4f40*/  LOP3.LUT R9, R9, R0, RZ, 0x3c, !PT ;  /* 0x0000000009097212 */ /* 0x000fe200078e3cff */
[----:B------:R-:W-:Y:S01]  /*4f50*/  IMAD.U32 R2, RZ, RZ, UR5 ;  /* 0x00000005ff027e24 */ /* 0x000fe2000f8e00ff */
[----:B------:R-:W-:Y:S02]  /*4f60*/  UIADD3 UR45, UPT, UPT, UR7, UR57, URZ ;  /* 0x00000039072d7290 */ /* 0x000fe4000fffe0ff */
[----:B------:R-:W-:Y:S03]  /*4f70*/  UIADD3 UR46, UPT, UPT, UR13, UR60, URZ ;  /* 0x0000003c0d2e7290 */ /* 0x000fe6000fffe0ff */
[----:B------:R-:W-:Y:S01]  /*4f80*/  IMAD.U32 R3, RZ, RZ, UR4 ;  /* 0x00000004ff037e24 */ /* 0x000fe2000f8e00ff */
[----:B------:R-:W-:Y:S04]  /*4f90*/  @!P1 R2UR UR4, R2 ;  /* 0x00000000020492ca */ /* 0x000fe800000e0000 */
[----:B------:R-:W-:Y:S11]  /*4fa0*/  @!P1 R2UR UR5, R3 ;  /* 0x00000000030592ca */ /* 0x000ff600000e0000 */
[----:B------:R-:W-:Y:S02]  /*4fb0*/  @!UPT UIADD3 URZ, UPT, UPT, URZ, URZ, URZ ;  /* 0x000000fffffff290 */ /* 0x000fe4000fffe0ff */
[----:B------:R2:W-:Y:S01]  /*4fc0*/  @!UP0 UTMALDG.3D [UR8], [UR4], desc[UR18] ;  /* 0x00001208040085b4 */ /* 0x0005e20008011000 */
[----:B------:R2:W-:Y:S01]  /*4fd0*/  @!P1 SYNCS.ARRIVE.TRANS64.RED.A0TR RZ, [UR17+0xd0], R8 ;  /* 0x0000d008ffff99a7 */ /* 0x0005e20008300411 */
[----:B------:R-:W-:Y:S01]  /*4fe0*/  SYNCS.ARRIVE.TRANS64.RED.A1T0 RZ, [UR48], RZ ;  /* 0x000000ffffff79a7 */ /* 0x000fe20008100430 */
[----:B------:R-:W-:Y:S05]  /*4ff0*/  BRA.U UP2, `(.L_x_92) ;  /* 0xfffffff502747547 */ /* 0x000fea000b83ffff */
[----:B------:R-:W-:Y:S07]  /*5000*/  MOV R0, UR17 ;  /* 0x0000001100007c02 */ /* 0x000fee0008000f00 */
.L_x_93:
[----:B---3--:R-:W-:-:S04]  /*5010*/  SHF.L.U32 R2, R11, 0x1f, RZ ;  /* 0x0000001f0b027819 */ /* 0x008fc800000006ff */
[----:B------:R3:W4:Y:S03]  /*5020*/  SYNCS.PHASECHK.TRANS64.TRYWAIT P0, [R0+URZ+0xd8], R2 ;  /* 0x0000d802000075a7 */ /* 0x00072600080011ff */
[----:B----4-:R-:W-:Y:S05]  /*5030*/  @!P0 NANOSLEEP.SYNCS 0x989680 ;  /* 0x009896800000895d */ /* 0x010fea0003900000 */
[----:B------:R-:W4:Y:S02]  /*5040*/  @!P0 SYNCS.PHASECHK.TRANS64 P0, [R0+URZ+0xd8], R2 ;  /* 0x0000d802000085a7 */ /* 0x000f2400080010ff */
[----:B-12-4-:R-:W-:Y:S05]  /*5050*/  @P0 EXIT ;  /* 0x000000000000094d */ /* 0x016fea0003800000 */
[----:B------:R-:W-:Y:S05]  /*5060*/  BRA `(.L_x_93) ;  /* 0xfffffffc00e87947 */ /* 0x000fea000383ffff */
.L_x_84:
[----:B------:R-:W-:-:S06]  /*5070*/  UISETP.GE.AND UP0, UPT, UR18, 0x4, UPT ;  /* 0x000000041200788c */ /* 0x000fcc000bf06270 */
[----:B------:R-:W-:-:S13]  /*5080*/  PLOP3.LUT P0, PT, PT, PT, UP0, 0x80, 0x8 ;  /* 0x000000000008781c */ /* 0x000fda0003f0f008 */
[----:B-1----:R-:W-:Y:S05]  /*5090*/  @!P0 EXIT ;  /* 0x000000000000894d */ /* 0x002fea0003800000 */
[----:B------:R-:W-:Y:S01]  /*50a0*/  BAR.SYNC.DEFER_BLOCKING 0x6, 0xa0 ;  /* 0x0182800000007b1d */ /* 0x000fe20000010000 */
[C---:B------:R-:W-:Y:S01]  /*50b0*/  IMAD.SHL.U32 R7, R69.reuse, 0x40, RZ ;  /* 0x0000004045077824 */ /* 0x040fe200078e00ff */
[----:B------:R-:W-:Y:S01]  /*50c0*/  CS2R R84, SRZ ;  /* 0x0000000000547805 */ /* 0x000fe2000001ff00 */
[C---:B------:R-:W-:Y:S01]  /*50d0*/  IMAD.SHL.U32 R4, R69.reuse, 0x20, RZ ;  /* 0x0000002045047824 */ /* 0x040fe200078e00ff */
[----:B------:R-:W-:Y:S01]  /*50e0*/  CS2R R82, SRZ ;  /* 0x0000000000527805 */ /* 0x000fe2000001ff00 */
[----:B------:R-:W-:Y:S01]  /*50f0*/  IMAD.SHL.U32 R5, R69, 0x8, RZ ;  /* 0x0000000845057824 */ /* 0x000fe200078e00ff */
[----:B------:R-:W-:Y:S01]  /*5100*/  UMOV UR44, 0x400 ;  /* 0x00000400002c7882 */ /* 0x000fe20000000000 */
[----:B------:R-:W-:Y:S01]  /*5110*/  LOP3.LUT R6, R7, 0x180, RZ, 0xc0, !PT ;  /* 0x0000018007067812 */ /* 0x000fe200078ec0ff */
[----:B------:R-:W-:Y:S01]  /*5120*/  ULEA UR44, UR48, UR44, 0x18 ;  /* 0x0000002c302c7291 */ /* 0x000fe2000f8ec0ff */
[----:B------:R-:W-:Y:S01]  /*5130*/  LOP3.LUT R4, R4, 0xc00, RZ, 0xc0, !PT ;  /* 0x00000c0004047812 */ /* 0x000fe200078ec0ff */
[----:B------:R-:W1:Y:S01]  /*5140*/  LDC.64 R74, c[0x0][0x888] ;  /* 0x00022200ff4a7b82 */ /* 0x000e620000000a00 */
[----:B------:R-:W-:Y:S01]  /*5150*/  LOP3.LUT R5, R6, 0x30, R5, 0xf8, !PT ;  /* 0x0000003006057812 */ /* 0x000fe200078ef805 */
[C---:B------:R-:W-:Y:S01]  /*5160*/  IMAD.SHL.U32 R6, R69.reuse, 0x2, RZ ;  /* 0x0000000245067824 */ /* 0x040fe200078e00ff */
[--C-:B------:R-:W-:Y:S01]  /*5170*/  LOP3.LUT R4, R4, 0x40, R7.reuse, 0xf8, !PT ;  /* 0x0000004004047812 */ /* 0x100fe200078ef807 */
[C---:B------:R-:W-:Y:S01]  /*5180*/  IMAD.U32 R37, R69.reuse, 0x10000, RZ ;  /* 0x0001000045257824 */ /* 0x040fe200078e00ff */
[----:B------:R-:W-:Y:S01]  /*5190*/  UIADD3 UR4, UPT, UPT, UR44, 0x1200, URZ ;  /* 0x000012002c047890 */ /* 0x000fe2000fffe0ff */
[----:B------:R-:W-:Y:S01]  /*51a0*/  IMAD.SHL.U32 R78, R69, 0x10, RZ ;  /* 0x00000010454e7824 */ /* 0x000fe200078e00ff */
[----:B------:R-:W-:Y:S01]  /*51b0*/  LOP3.LUT R5, R5, 0x20, R6, 0x78, !PT ;  /* 0x0000002005057812 */ /* 0x000fe200078e7806 */
[----:B------:R-:W2:Y:S01]  /*51c0*/  LDC.64 R76, c[0x0][0x890] ;  /* 0x00022400ff4c7b82 */ /* 0x000ea20000000a00 */
[----:B------:R-:W-:Y:S01]  /*51d0*/  LOP3.LUT R4, R4, 0x200, R7, 0xf8, !PT ;  /* 0x0000020004047812 */ /* 0x000fe200078ef807 */
[----:B------:R-:W-:Y:S01]  /*51e0*/  IMAD.MOV.U32 R36, RZ, RZ, RZ ;  /* 0x000000ffff247224 */ /* 0x000fe200078e00ff */
[----:B------:R-:W-:Y:S01]  /*51f0*/  LOP3.LUT R37, R37, 0x600000, RZ, 0xc0, !PT ;  /* 0x0060000025257812 */ /* 0x000fe200078ec0ff */
[----:B------:R-:W-:Y:S01]  /*5200*/  IMAD.U32 R86, RZ, RZ, UR4 ;  /* 0x00000004ff567e24 */ /* 0x000fe2000f8e00ff */
[----:B------:R-:W-:Y:S01]  /*5210*/  LOP3.LUT R79, R4, R5, RZ, 0xfc, !PT ;  /* 0x00000005044f7212 */ /* 0x000fe200078efcff */
[----:B------:R-:W3:Y:S01]  /*5220*/  LDS R0, [UR44+0x1a0] ;  /* 0x0001a02cff007984 */ /* 0x000ee20008000800 */
[----:B------:R-:W-:Y:S01]  /*5230*/  LOP3.LUT R78, R78, 0x20, RZ, 0xc0, !PT ;  /* 0x000000204e4e7812 */ /* 0x000fe200078ec0ff */
[----:B------:R-:W4:Y:S01]  /*5240*/  LDC.64 R72, c[0x0][0x8b0] ;  /* 0x00022c00ff487b82 */ /* 0x000f220000000a00 */
[----:B------:R-:W1:Y:S01]  /*5250*/  LDCU UR50, c[0x0][0x370] ;  /* 0x00006e00ff3277ac */ /* 0x000e620008000800 */
[----:B------:R-:W-:Y:S01]  /*5260*/  VIADD R4, R79, UR44 ;  /* 0x0000002c4f047c36 */ /* 0x000fe20008000000 */
[----:B------:R-:W1:Y:S04]  /*5270*/  LDCU.64 UR62, c[0x0][0x348] ;  /* 0x00006900ff3e77ac */ /* 0x000e680008000a00 */
[----:B------:R-:W-:Y:S01]  /*5280*/  IADD3 R78, PT, PT, -R78, 0x200, R4 ;  /* 0x000002004e4e7810 */ /* 0x000fe20007ffe104 */
[----:B------:R-:W1:Y:S01]  /*5290*/  LDC.64 R70, c[0x0][0x8a8] ;  /* 0x00022a00ff467b82 */ /* 0x000e620000000a00 */
[----:B------:R-:W1:Y:S01]  /*52a0*/  LDCU UR43, c[0x0][0xb0c] ;  /* 0x00016180ff2b77ac */ /* 0x000e620008000800 */
[----:B------:R-:W1:Y:S01]  /*52b0*/  LDCU UR39, c[0x0][0xb30] ;  /* 0x00016600ff2777ac */ /* 0x000e620008000800 */
[----:B------:R-:W1:Y:S01]  /*52c0*/  LDCU.64 UR58, c[0x0][0x888] ;  /* 0x00011100ff3a77ac */ /* 0x000e620008000a00 */
[----:B------:R-:W1:Y:S01]  /*52d0*/  LDCU.64 UR40, c[0x0][0xb28] ;  /* 0x00016500ff2877ac */ /* 0x000e620008000a00 */
[----:B------:R-:W1:Y:S01]  /*52e0*/  LDCU.128 UR52, c[0x0][0xb10] ;  /* 0x00016200ff3477ac */ /* 0x000e620008000c00 */
[----:B------:R-:W1:Y:S01]  /*52f0*/  LDCU UR49, c[0x0][0x374] ;  /* 0x00006e80ff3177ac */ /* 0x000e620008000800 */
[----:B------:R-:W-:Y:S01]  /*5300*/  UIADD3 UR56, UPT, UPT, UR44, 0x200, URZ ;  /* 0x000002002c387890 */ /* 0x000fe2000fffe0ff */
[----:B---3--:R-:W-:-:S11]  /*5310*/  IMAD.IADD R37, R0, 0x1, R37 ;  /* 0x0000000100257824 */ /* 0x008fd600078e0225 */
.L_x_111:
[----:B------:R-:W-:Y:S02]  /*5320*/  LEA R3, R82, UR44, 0x3 ;  /* 0x0000002c52037c11 */ /* 0x000fe4000f8e18ff */
[----:B------:R-:W-:Y:S02]  /*5330*/  SHF.L.U32 R0, R84, 0x1f, RZ ;  /* 0x0000001f54007819 */ /* 0x000fe400000006ff */
[----:B-1----:R-:W-:Y:S02]  /*5340*/  LEA R4, R82, UR44, 0x4 ;  /* 0x0000002c52047c11 */ /* 0x002fe4000f8e20ff */
[----:B------:R-:W3:Y:S02]  /*5350*/  SYNCS.PHASECHK.TRANS64.TRYWAIT P0, [R3+URZ+0xf0], R0 ;  /* 0x0000f000030075a7 */ /* 0x000ee400080011ff */
[----:B--23--:R-:W-:Y:S05]  /*5360*/  @!P0 BRA `(.L_x_94) ;  /* 0x0000002400988947 */ /* 0x00cfea0003800000 */
.L_x_161:
[----:B------:R-:W1:Y:S01]  /*5370*/  LDS.128 R4, [R4+0x180] ;  /* 0x0001800004047984 */ /* 0x000e620000000c00 */
[----:B------:R-:W-:Y:S01]  /*5380*/  UISETP.GE.AND UP0, UPT, UR42, 0x1, UPT ;  /* 0x000000012a00788c */ /* 0x000fe2000bf06270 */
[----:B------:R-:W-:Y:S01]  /*5390*/  @!PT LDS RZ, [RZ] ;  /* 0x00000000fffff984 */ /* 0x000fe20000000800 */
[----:B------:R-:W-:Y:S01]  /*53a0*/  @!PT LDS RZ, [RZ] ;  /* 0x00000000fffff984 */ /* 0x000fe20000000800 */
[----:B------:R-:W-:Y:S01]  /*53b0*/  @!PT LDS RZ, [RZ] ;  /* 0x00000000fffff984 */ /* 0x000fe20000000800 */
[----:B------:R-:W-:Y:S01]  /*53c0*/  @!PT LDS RZ, [RZ] ;  /* 0x00000000fffff984 */ /* 0x000fe20000000800 */
[----:B------:R2:W-:Y:S06]  /*53d0*/  MEMBAR.ALL.CTA ;  /* 0x0000000000007992 */ /* 0x0005ec0000008000 */
[----:B--2---:R-:W2:Y:S01]  /*53e0*/  FENCE.VIEW.ASYNC.S ;  /* 0x00000000000073c6 */ /* 0x004ea20000000000 */
[----:B-1----:R-:W-:Y:S11]  /*53f0*/  LOP3.LUT P0, RZ, R6, 0x1, RZ, 0xc0, !PT ;  /* 0x0000000106ff7812 */ /* 0x002ff6000780c0ff */
[----:B------:R-:W-:Y:S02]  /*5400*/  @!UPT UIADD3 URZ, UPT, UPT, URZ, URZ, URZ ;  /* 0x000000fffffff290 */ /* 0x000fe4000fffe0ff */
[----:B--2---:R-:W-:Y:S01]  /*5410*/  VOTEU.ANY UP1, P0 ;  /* 0x0000000000ff7886 */ /* 0x004fe20000020100 */
[----:B------:R-:W-:Y:S01]  /*5420*/  PLOP3.LUT P0, PT, PT, PT, UP1, 0x80, 0x8 ;  /* 0x000000000008781c */ /* 0x000fe20003f0f018 */
[----:B------:R-:W-:Y:S11]  /*5430*/  UP2UR UR47, UPR, URZ, 0x2 ;  /* 0x00000002ff2f7883 */ /* 0x000ff60008000000 */
[----:B------:R-:W-:Y:S01]  /*5440*/  @!UPT UIADD3 URZ, UPT, UPT, URZ, URZ, URZ ;  /* 0x000000fffffff290 */ /* 0x000fe2000fffe0ff */
[----:B---3--:R-:W-:Y:S02]  /*5450*/  @P0 SHF.R.U32.HI R0, RZ, 0x10, R5 ;  /* 0x00000010ff000819 */ /* 0x008fe40000011605 */
        /* <DEDUP_REMOVED lines=12> */
[----:B------:R-:W2:Y:S01]  /*5520*/  LDCU UR12, c[0x0][0xb20] ;  /* 0x00016400ff0c77ac */ /* 0x000ea20008000800 */
[----:B------:R-:W-:Y:S02]  /*5530*/  UIMAD.WIDE.U32 UR4, UR49, UR55, URZ ;  /* 0x00000037310472a5 */ /* 0x000fe4000f8e00ff */
[----:B------:R-:W-:Y:S02]  /*5540*/  UIMAD.WIDE.U32 UR6, UR50, UR52, URZ ;  /* 0x00000034320672a5 */ /* 0x000fe4000f8e00ff */
[----:B------:R-:W-:Y:S02]  /*5550*/  UISETP.NE.AND UP0, UPT, UR54, 0x1, UPT ;  /* 0x000000013600788c */ /* 0x000fe4000bf05270 */
[----:B------:R-:W-:Y:S02]  /*5560*/  UIMAD.WIDE.U32 UR8, UR37, UR55, URZ ;  /* 0x00000037250872a5 */ /* 0x000fe4000f8e00ff */
[----:B------:R-:W-:Y:S02]  /*5570*/  UIMAD.WIDE.U32 UR10, UR38, UR52, URZ ;  /* 0x00000034260a72a5 */ /* 0x000fe4000f8e00ff */
[----:B------:R-:W-:Y:S02]  /*5580*/  UISETP.NE.AND UP1, UPT, UR43, 0x1, UPT ;  /* 0x000000012b00788c */ /* 0x000fe4000bf25270 */
[----:B------:R-:W-:Y:S01]  /*5590*/  UISETP.NE.AND UP2, UPT, UR42, 0x1, UPT ;  /* 0x000000012a00788c */ /* 0x000fe2000bf45270 */
[----:B------:R-:W-:Y:S02]  /*55a0*/  UMOV UR4, UR5 ;  /* 0x0000000500047c82 */ /* 0x000fe40008000000 */
[----:B--2---:R-:W-:Y:S03]  /*55b0*/  USHF.R.U32.HI UR5, URZ, UR12, UR4 ;  /* 0x0000000cff057299 */ /* 0x004fe60008011604 */
[----:B------:R-:W-:Y:S02]  /*55c0*/  UMOV UR4, UR7 ;  /* 0x0000000700047c82 */ /* 0x000fe40008000000 */
[----:B------:R-:W-:Y:S02]  /*55d0*/  USHF.R.U32.HI UR7, URZ, UR53, UR4 ;  /* 0x00000035ff077299 */ /* 0x000fe40008011604 */
[----:B------:R-:W-:Y:S02]  /*55e0*/  USEL UR4, UR49, UR5, !UP0 ;  /* 0x0000000531047287 */ /* 0x000fe4000c000000 */
[----:B------:R-:W-:Y:S01]  /*55f0*/  USEL UR7, UR50, UR7, !UP1 ;  /* 0x0000000732077287 */ /* 0x000fe2000c800000 */
[----:B------:R-:W-:Y:S01]  /*5600*/  UMOV UR5, UR9 ;  /* 0x0000000900057c82 */ /* 0x000fe20008000000 */
[----:B------:R-:W-:Y:S02]  /*5610*/  UIMAD.WIDE.U32 UR8, UR4, UR40, URZ ;  /* 0x00000028040872a5 */ /* 0x000fe4000f8e00ff */
[----:B------:R-:W-:Y:S03]  /*5620*/  USHF.R.U32.HI UR6, URZ, UR12, UR5 ;  /* 0x0000000cff067299 */ /* 0x000fe60008011605 */
[----:B------:R-:W-:Y:S01]  /*5630*/  UMOV UR5, UR11 ;  /* 0x0000000b00057c82 */ /* 0x000fe20008000000 */
[----:B------:R-:W-:Y:S02]  /*5640*/  UIMAD.WIDE.U32 UR10, UR7, UR40, URZ ;  /* 0x00000028070a72a5 */ /* 0x000fe4000f8e00ff */
[----:B------:R-:W-:Y:S02]  /*5650*/  USHF.R.U32.HI UR12, URZ, UR53, UR5 ;  /* 0x00000035ff0c7299 */ /* 0x000fe40008011605 */
[----:B------:R-:W-:Y:S01]  /*5660*/  USEL UR6, UR37, UR6, !UP0 ;  /* 0x0000000625067287 */ /* 0x000fe2000c000000 */
[----:B------:R-:W-:Y:S02]  /*5670*/  UMOV UR5, UR9 ;  /* 0x0000000900057c82 */ /* 0x000fe40008000000 */
[----:B------:R-:W-:Y:S01]  /*5680*/  UMOV UR10, UR11 ;  /* 0x0000000b000a7c82 */ /* 0x000fe20008000000 */
[----:B------:R-:W-:Y:S02]  /*5690*/  @UP2 USHF.R.U32.HI UR4, URZ, UR41, UR5 ;  /* 0x00000029ff042299 */ /* 0x000fe40008011605 */
[----:B------:R-:W-:Y:S02]  /*56a0*/  @UP2 USHF.R.U32.HI UR7, URZ, UR41, UR10 ;  /* 0x00000029ff072299 */ /* 0x000fe4000801160a */
[----:B------:R-:W-:Y:S02]  /*56b0*/  UIMAD UR4, UR42, UR4, URZ ;  /* 0x000000042a0472a4 */ /* 0x000fe4000f8e02ff */
[----:B------:R-:W-:Y:S02]  /*56c0*/  UIMAD.WIDE.U32 UR10, UR6, UR40, URZ ;  /* 0x00000028060a72a5 */ /* 0x000fe4000f8e00ff */
[----:B------:R-:W-:Y:S02]  /*56d0*/  USEL UR5, UR38, UR12, !UP1 ;  /* 0x0000000c26057287 */ /* 0x000fe4000c800000 */
[----:B------:R-:W-:Y:S02]  /*56e0*/  UIMAD UR8, UR42, UR7, URZ ;  /* 0x000000072a0872a4 */ /* 0x000fe4000f8e02ff */
[----:B------:R-:W-:Y:S03]  /*56f0*/  UISETP.GE.AND UP0, UPT, UR6, UR4, UPT ;  /* 0x000000040600728c */ /* 0x000fe6000bf06270 */
[----:B------:R-:W-:Y:S01]  /*5700*/  UMOV UR4, UR11 ;  /* 0x0000000b00047c82 */ /* 0x000fe20008000000 */
[----:B------:R-:W-:Y:S02]  /*5710*/  UISETP.GE.OR UP0, UPT, UR5, UR8, UP0 ;  /* 0x000000080500728c */ /* 0x000fe40008706670 */
[----:B------:R-:W-:Y:S02]  /*5720*/  USHF.R.U32.HI UR4, URZ, UR41, UR4 ;  /* 0x00000029ff047299 */ /* 0x000fe40008011604 */
[----:B------:R-:W-:Y:S02]  /*5730*/  UIMAD.WIDE.U32 UR8, UR5, UR40, URZ ;  /* 0x00000028050872a5 */ /* 0x000fe4000f8e00ff */
[----:B------:R-:W-:Y:S02]  /*5740*/  USEL UR11, UR6, UR4, !UP2 ;  /* 0x00000004060b7287 */ /* 0x000fe4000d000000 */
[----:B------:R-:W-:Y:S02]  /*5750*/  UIADD3 UR8, UPT, UPT, -UR5, URZ, URZ ;  /* 0x000000ff05087290 */ /* 0x000fe4000fffe1ff */
[----:B------:R-:W-:Y:S01]  /*5760*/  UIADD3 UR10, UPT, UPT, -UR11, URZ, URZ ;  /* 0x000000ff0b0a7290 */ /* 0x000fe2000fffe1ff */
[----:B------:R-:W-:Y:S01]  /*5770*/  @!UP0 UMOV UR4, UR9 ;  /* 0x0000000900048c82 */ /* 0x000fe20008000000 */
[----:B------:R-:W-:Y:S02]  /*5780*/  UIADD3 UR9, UPT, UPT, -UR6, URZ, URZ ;  /* 0x000000ff06097290 */ /* 0x000fe4000fffe1ff */
[----:B------:R-:W-:Y:S02]  /*5790*/  @!UP0 USHF.R.U32.HI UR4, URZ, UR41, UR4 ;  /* 0x00000029ff048299 */ /* 0x000fe40008011604 */
[----:B------:R-:W-:Y:S02]  /*57a0*/  UIMAD UR10, UR42, UR10, UR6 ;  /* 0x0000000a2a0a72a4 */ /* 0x000fe4000f8e0206 */
[----:B------:R-:W-:Y:S04]  /*57b0*/  @!UP0 USEL UR4, UR5, UR4, !UP2 ;  /* 0x0000000405048287 */ /* 0x000fe8000d000000 */
[----:B------:R-:W-:Y:S02]  /*57c0*/  @!UP0 UIMAD UR10, UR7, UR10, UR4 ;  /* 0x0000000a070a82a4 */ /* 0x000fe4000f8e0204 */
[----:B------:R-:W-:Y:S02]  /*57d0*/  @!UP0 UIADD3 UR11, UPT, UPT, UR11, -UR4, URZ ;  /* 0x800000040b0b8290 */ /* 0x000fe4000fffe0ff */
[----:B------:R-:W-:Y:S02]  /*57e0*/  UIMAD UR7, UR43, UR8, UR38 ;  /* 0x000000082b0772a4 */ /* 0x000fe4000f8e0226 */
[----:B------:R-:W-:Y:S02]  /*57f0*/  @!UP0 UIMAD UR6, UR11, UR42, UR5 ;  /* 0x0000002a0b0682a4 */ /* 0x000fe4000f8e0205 */
[----:B------:R-:W-:Y:S01]  /*5800*/  UIMAD UR4, UR54, UR9, UR37 ;  /* 0x00000009360472a4 */ /* 0x000fe2000f8e0225 */
[----:B------:R-:W-:Y:S02]  /*5810*/  @!UP0 UMOV UR5, UR10 ;  /* 0x0000000a00058c82 */ /* 0x000fe40008000000 */
[----:B------:R-:W-:Y:S02]  /*5820*/  UIMAD UR38, UR5, UR43, UR7 ;  /* 0x0000002b052672a4 */ /* 0x000fe4000f8e0207 */
[----:B------:R-:W-:Y:S11]  /*5830*/  UIMAD UR37, UR6, UR54, UR4 ;  /* 0x00000036062572a4 */ /* 0x000ff6000f8e0204 */
[----:B------:R-:W-:Y:S01]  /*5840*/  @!UPT UIADD3 URZ, UPT, UPT, URZ, URZ, URZ ;  /* 0x000000fffffff290 */ /* 0x000fe2000fffe0ff */
.L_x_95:
[----:B------:R-:W-:Y:S01]  /*5850*/  UISETP.NE.AND UP0, UPT, UR39, 0x1, UPT ;  /* 0x000000012700788c */ /* 0x000fe2000bf05270 */
[----:B------:R-:W-:Y:S10]  /*5860*/  IADD3 R82, PT, PT, R82, 0x1, RZ ;  /* 0x0000000152527810 */ /* 0x000ff40007ffe0ff */
[----:B------:R-:W2:Y:S01]  /*5870*/  @!UP0 LDCU.128 UR12, c[0x0][0xb10] ;  /* 0x00016200ff0c87ac */ /* 0x000ea20008000c00 */
[----:B------:R-:W3:Y:S01]  /*5880*/  @!UP0 LDCU UR5, c[0x0][0xb0c] ;  /* 0x00016180ff0587ac */ /* 0x000ee20008000800 */
[----:B------:R-:W4:Y:S01]  /*5890*/  @!UP0 LDCU UR10, c[0x0][0xb20] ;  /* 0x00016400ff0a87ac */ /* 0x000f220008000800 */
[----:B--2---:R-:W-:Y:S02]  /*58a0*/  UIMAD.WIDE.U32 UR8, UR38, UR12, URZ ;  /* 0x0000000c260872a5 */ /* 0x004fe4000f8e00ff */
[----:B------:R-:W-:Y:S02]  /*58b0*/  UIMAD.WIDE.U32 UR6, UR37, UR15, URZ ;  /* 0x0000000f250672a5 */ /* 0x000fe4000f8e00ff */
[----:B------:R-:W-:Y:S03]  /*58c0*/  @!UP0 UISETP.NE.AND UP1, UPT, UR14, 0x1, UPT ;  /* 0x000000010e00888c */ /* 0x000fe6000bf25270 */
[----:B------:R-:W-:Y:S01]  /*58d0*/  @!UP0 UMOV UR4, UR9 ;  /* 0x0000000900048c82 */ /* 0x000fe20008000000 */
[----:B---3--:R-:W-:Y:S02]  /*58e0*/  @!UP0 UISETP.NE.AND UP2, UPT, UR5, 0x1, UPT ;  /* 0x000000010500888c */ /* 0x008fe4000bf45270 */
[----:B------:R-:W-:Y:S01]  /*58f0*/  @!UP0 USHF.R.U32.HI UR4, URZ, UR13, UR4 ;  /* 0x0000000dff048299 */ /* 0x000fe20008011604 */
[----:B------:R-:W-:Y:S02]  /*5900*/  @!UP0 UMOV UR6, UR7 ;  /* 0x0000000700068c82 */ /* 0x000fe40008000000 */
[----:B----4-:R-:W-:Y:S02]  /*5910*/  @!UP0 USHF.R.U32.HI UR6, URZ, UR10, UR6 ;  /* 0x0000000aff068299 */ /* 0x010fe40008011606 */
[----:B------:R-:W-:Y:S02]  /*5920*/  @!UP0 USEL UR7, UR38, UR4, !UP2 ;  /* 0x0000000426078287 */ /* 0x000fe4000d000000 */
[----:B------:R-:W-:Y:S04]  /*5930*/  @!UP0 USEL UR6, UR37, UR6, !UP1 ;  /* 0x0000000625068287 */ /* 0x000fe8000c800000 */
[----:B------:R-:W-:Y:S02]  /*5940*/  @!UP0 UIADD3 UR4, UPT, UPT, -UR7, UR6, URZ ;  /* 0x0000000607048290 */ /* 0x000fe4000fffe1ff */
[----:B------:R-:W-:Y:S02]  /*5950*/  @!UP0 UIADD3 UR6, UPT, UPT, UR7, -UR6, URZ ;  /* 0x8000000607068290 */ /* 0x000fe4000fffe0ff */
[----:B------:R-:W-:Y:S02]  /*5960*/  @!UP0 UIMAD UR38, UR4, UR5, UR38 ;  /* 0x00000005042682a4 */ /* 0x000fe4000f8e0226 */
[----:B------:R-:W-:Y:S02]  /*5970*/  @!UP0 UIMAD UR37, UR6, UR14, UR37 ;  /* 0x0000000e062582a4 */ /* 0x000fe4000f8e0225 */
[----:B------:R-:W-:Y:S09]  /*5980*/  ULOP3.LUT UP0, URZ, UR56, 0x1b0, URZ, 0xc0, !UPT ;  /* 0x000001b038ff7892 */ /* 0x000ff2000f80c0ff */
[----:B------:R-:W-:Y:S05]  /*5990*/  BRA.U !UP0, `(.L_x_96) ;  /* 0x0000000108407547 */ /* 0x000fea000b800000 */
[----:B------:R-:W2:Y:S01]  /*59a0*/  LDCU.64 UR8, c[0x4][0x80] ;  /* 0x01001000ff0877ac */ /* 0x000ea20008000a00 */
[----:B------:R-:W-:Y:S01]  /*59b0*/  MOV R3, 0x0 ;  /* 0x0000000000037802 */ /* 0x000fe20000000f00 */
[----:B------:R-:W-:Y:S02]  /*59c0*/  HFMA2 R12, -RZ, RZ, 0, 5.9604644775390625e-08 ;  /* 0x00000001ff0c7431 */ /* 0x000fe400000001ff */
[----:B------:R-:W-:Y:S02]  /*59d0*/  IMAD.MOV.U32 R8, RZ, RZ, 0x70 ;  /* 0x00000070ff087424 */ /* 0x000fe400078e00ff */
[----:B------:R-:W-:Y:S01]  /*59e0*/  IMAD.MOV.U32 R13, RZ, RZ, RZ ;  /* 0x000000ffff0d7224 */ /* 0x000fe200078e00ff */
[----:B------:R-:W3:Y:S01]  /*59f0*/  LDCU.64 UR6, c[0x4][0x88] ;  /* 0x01001100ff0677ac */ /* 0x000ee20008000a00 */
[----:B------:R-:W4:Y:S01]  /*5a00*/  LDC.64 R2, c[0x4][R3] ;  /* 0x0100000003027b82 */ /* 0x000f220000000a00 */
[----:B------:R-:W1:Y:S01]  /*5a10*/  LDCU.64 UR4, c[0x4][0x8] ;  /* 0x01000100ff0477ac */ /* 0x000e620008000a00 */
[----:B--2---:R-:W-:Y:S01]  /*5a20*/  MOV R5, UR9 ;  /* 0x0000000900057c02 */ /* 0x004fe20008000f00 */
[----:B------:R-:W-:Y:S01]  /*5a30*/  IMAD.U32 R4, RZ, RZ, UR8 ;  /* 0x00000008ff047e24 */ /* 0x000fe2000f8e00ff */
[----:B---3--:R-:W-:Y:S01]  /*5a40*/  MOV R7, UR7 ;  /* 0x0000000700077c02 */ /* 0x008fe20008000f00 */
[----:B------:R-:W-:Y:S01]  /*5a50*/  IMAD.U32 R6, RZ, RZ, UR6 ;  /* 0x00000006ff067e24 */ /* 0x000fe2000f8e00ff */
[----:B-1----:R-:W-:Y:S01]  /*5a60*/  MOV R11, UR5 ;  /* 0x00000005000b7c02 */ /* 0x002fe20008000f00 */
[----:B------:R-:W-:Y:S02]  /*5a70*/  IMAD.U32 R10, RZ, RZ, UR4 ;  /* 0x00000004ff0a7e24 */ /* 0x000fe4000f8e00ff */
[----:B------:R-:W-:Y:S07]  /*5a80*/  LEPC R20, `(.L_x_96) ;  /* 0x000000001014794e */ /* 0x000fee0000000000 */
[----:B----45:R-:W-:Y:S05]  /*5a90*/  CALL.ABS.NOINC R2 ;  /* 0x0000000002007343 */ /* 0x030fea0003c00000 */
.L_x_96:
[----:B------:R-:W-:Y:S01]  /*5aa0*/  LOP3.LUT P0, RZ, R86, 0x1b0, RZ, 0xc0, !PT ;  /* 0x000001b056ff7812 */ /* 0x000fe2000780c0ff */
[----:B------:R-:W-:Y:S11]  /*5ab0*/  BSSY.RECONVERGENT B6, `(.L_x_97) ;  /* 0x0000013000067945 */ /* 0x000ff60003800200 */
[----:B------:R-:W-:Y:S01]  /*5ac0*/  @!UPT UIADD3 URZ, UPT, UPT, URZ, URZ, URZ ;  /* 0x000000fffffff290 */ /* 0x000fe2000fffe0ff */
[----:B------:R-:W-:Y:S05]  /*5ad0*/  @!P0 BRA `(.L_x_98) ;  /* 0x0000000000408947 */ /* 0x000fea0003800000 */
        /* <DEDUP_REMOVED lines=16> */
.L_x_98:
[----:B------:R-:W-:Y:S05]  /*5be0*/  BSYNC.RECONVERGENT B6 ;  /* 0x0000000000067941 */ /* 0x000fea0003800200 */
.L_x_97:
[----:B------:R-:W-:Y:S01]  /*5bf0*/  ISETP.NE.U32.AND P3, PT, R76, RZ, PT ;  /* 0x000000ff4c00720c */ /* 0x000fe20003f65070 */
[----:B------:R-:W-:Y:S01]  /*5c00*/  UISETP.NE.AND UP1, UPT, UR61, URZ, UPT ;  /* 0x000000ff3d00728c */ /* 0x000fe2000bf25270 */
[----:B------:R-:W-:Y:S02]  /*5c10*/  ISETP.NE.U32.AND P4, PT, R72, RZ, PT ;  /* 0x000000ff4800720c */ /* 0x000fe40003f85070 */
[----:B------:R-:W-:Y:S02]  /*5c20*/  ISETP.NE.AND.EX P3, PT, R77, RZ, PT, P3 ;  /* 0x000000ff4d00720c */ /* 0x000fe40003f65330 */
[----:B------:R-:W-:Y:S02]  /*5c30*/  PLOP3.LUT P1, PT, PT, PT, PT, 0x8, 0x80 ;  /* 0x000000000080781c */ /* 0x000fe40003f2e170 */
[----:B------:R-:W-:Y:S02]  /*5c40*/  PLOP3.LUT P0, PT, PT, PT, UP1, 0x80, 0x8 ;  /* 0x000000000008781c */ /* 0x000fe40003f0f018 */
[----:B------:R-:W-:Y:S02]  /*5c50*/  ISETP.NE.AND.EX P4, PT, R73, RZ, PT, P4 ;  /* 0x000000ff4900720c */ /* 0x000fe40003f85340 */
[----:B------:R-:W2:Y:S09]  /*5c60*/  @UP1 LDCU.64 UR4, c[0x0][0x888] ;  /* 0x00011100ff0417ac */ /* 0x000eb20008000a00 */
[----:B------:R-:W-:Y:S01]  /*5c70*/  @P0 PLOP3.LUT P1, PT, P3, PT, PT, 0x80, 0x8 ;  /* 0x000000000008081c */ /* 0x000fe20001f2f070 */
[----:B--2---:R-:W-:Y:S04]  /*5c80*/  @UP1 UISETP.NE.U32.AND UP0, UPT, UR4, URZ, UPT ;  /* 0x000000ff0400128c */ /* 0x004fe8000bf05070 */
[----:B------:R-:W-:Y:S04]  /*5c90*/  @UP1 UISETP.NE.AND.EX UP0, UPT, UR5, URZ, UPT, UP0 ;  /* 0x000000ff0500128c */ /* 0x000fe8000bf05300 */
[----:B------:R-:W-:Y:S01]  /*5ca0*/  @UP1 USEL UR4, URZ, 0xffffffff, UP0 ;  /* 0xffffffffff041887 */ /* 0x000fe20008000000 */
[----:B------:R-:W-:Y:S11]  /*5cb0*/  @!P3 BRA `(.L_x_99) ;  /* 0x000000000030b947 */ /* 0x000ff60003800000 */
[----:B------:R-:W-:Y:S01]  /*5cc0*/  ISETP.NE.U32.AND P2, PT, R74, RZ, PT ;  /* 0x000000ff4a00720c */ /* 0x000fe20003f45070 */
[----:B------:R-:W2:Y:S01]  /*5cd0*/  LDCU.64 UR6, c[0x0][0x358] ;  /* 0x00006b00ff0677ac */ /* 0x000ea20008000a00 */
[----:B------:R-:W-:Y:S02]  /*5ce0*/  IMAD.MOV.U32 R80, RZ, RZ, 0x1 ;  /* 0x00000001ff507424 */ /* 0x000fe400078e00ff */
[----:B------:R-:W-:Y:S11]  /*5cf0*/  ISETP.NE.AND.EX P2, PT, R75, RZ, PT, P2 ;  /* 0x000000ff4b00720c */ /* 0x000ff60003f45320 */
[----:B------:R-:W-:Y:S02]  /*5d00*/  @!UPT UIADD3 URZ, UPT, UPT, URZ, URZ, URZ ;  /* 0x000000fffffff290 */ /* 0x000fe4000fffe0ff */
[----:B------:R-:W3:Y:S01]  /*5d10*/  @P2 LDC.64 R2, c[0x0][0x888] ;  /* 0x00022200ff022b82 */ /* 0x000ee20000000a00 */
[----:B-1----:R-:W-:Y:S04]  /*5d20*/  @P2 IMAD R0, R76, UR36, RZ ;  /* 0x000000244c002c24 */ /* 0x002fe8000f8e02ff */
[----:B---3--:R-:W-:Y:S04]  /*5d30*/  @P2 IMAD.WIDE R2, R0, 0x4, R2 ;  /* 0x0000000400022825 */ /* 0x008fe800078e0202 */
[----:B------:R-:W-:Y:S01]  /*5d40*/  HFMA2 R0, -RZ, RZ, 0, 5.9604644775390625e-08 ;  /* 0x00000001ff007431 */ /* 0x000fe200000001ff */
[----:B--2--5:R2:W5:Y:S04]  /*5d50*/  @P2 LDG.E R39, desc[UR6][R2.64] ;  /* 0x0000000602272981 */ /* 0x024568000c1e1900 */
[----:B------:R-:W-:Y:S01]  /*5d60*/  @!P2 PRMT R80, R0, 0x7610, R80 ;  /* 0x000076100050a816 */ /* 0x000fe20000000050 */
[----:B--2---:R-:W3:Y:S06]  /*5d70*/  @!P2 LDC R39, c[0x0][0x880] ;  /* 0x00022000ff27ab82 */ /* 0x004eec0000000800 */
.L_x_99:
[----:B------:R-:W-:Y:S05]  /*5d80*/  @!P4 BRA `(.L_x_100) ;  /* 0x000000000024c947 */ /* 0x000fea0003800000 */
[----:B------:R-:W-:Y:S01]  /*5d90*/  ISETP.NE.U32.AND P2, PT, R70, RZ, PT ;  /* 0x000000ff4600720c */ /* 0x000fe20003f45070 */
[----:B------:R-:W2:Y:S03]  /*5da0*/  LDCU.64 UR6, c[0x0][0x358] ;  /* 0x00006b00ff0677ac */ /* 0x000ea60008000a00 */
[----:B------:R-:W-:Y:S11]  /*5db0*/  ISETP.NE.AND.EX P2, PT, R71, RZ, PT, P2 ;  /* 0x000000ff4700720c */ /* 0x000ff60003f45320 */
[----:B------:R-:W-:Y:S02]  /*5dc0*/  @!UPT UIADD3 URZ, UPT, UPT, URZ, URZ, URZ ;  /* 0x000000fffffff290 */ /* 0x000fe4000fffe0ff */
[----:B------:R-:W4:Y:S01]  /*5dd0*/  @P2 LDC.64 R2, c[0x0][0x8a8] ;  /* 0x00022a00ff022b82 */ /* 0x000f220000000a00 */
[----:B-1----:R-:W-:Y:S04]  /*5de0*/  @P2 IMAD R0, R72, UR36, RZ ;  /* 0x0000002448002c24 */ /* 0x002fe8000f8e02ff */
[----:B----4-:R-:W-:Y:S05]  /*5df0*/  @P2 IMAD.WIDE R2, R0, 0x4, R2 ;  /* 0x0000000400022825 */ /* 0x010fea00078e0202 */
[----:B--2--5:R2:W5:Y:S02]  /*5e00*/  @P2 LDG.E R38, desc[UR6][R2.64] ;  /* 0x0000000602262981 */ /* 0x024564000c1e1900 */
[----:B--2---:R-:W4:Y:S02]  /*5e10*/  @!P2 LDC R38, c[0x0][0x8a0] ;  /* 0x00022800ff26ab82 */ /* 0x004f240000000800 */
.L_x_100:
[----:B---3-5:R-:W-:Y:S01]  /*5e20*/  @P0 ISETP.NE.AND P4, PT, R39, RZ, PT ;  /* 0x000000ff2700020c */ /* 0x028fe20003f85270 */
[----:B-1----:R-:W-:Y:S01]  /*5e30*/  IMAD.U32 R0, RZ, RZ, UR4 ;  /* 0x00000004ff007e24 */ /* 0x002fe2000f8e00ff */
[----:B------:R-:W-:Y:S01]  /*5e40*/  @P0 LOP3.LUT P2, RZ, R80, 0xff, RZ, 0xc0, !PT ;  /* 0x000000ff50ff0812 */ /* 0x000fe2000784c0ff */
[----:B------:R-:W-:Y:S01]  /*5e50*/  BSSY B1, `(.L_x_101) ;  /* 0x0000039000017945 */ /* 0x000fe20003800000 */
[----:B------:R-:W-:Y:S02]  /*5e60*/  @P0 SEL R2, RZ, 0xffffffff, P4 ;  /* 0xffffffffff020807 */ /* 0x000fe40002000000 */
[----:B------:R-:W-:Y:S02]  /*5e70*/  CS2R R46, SRZ ;  /* 0x00000000002e7805 */ /* 0x000fe4000001ff00 */
[----:B------:R-:W-:Y:S02]  /*5e80*/  LEA R16, R36, UR44, 0x3 ;  /* 0x0000002c24107c11 */ /* 0x000fe4000f8e18ff */
[----:B------:R-:W-:Y:S02]  /*5e90*/  CS2R R44, SRZ ;  /* 0x00000000002c7805 */ /* 0x000fe4000001ff00 */
[----:B------:R-:W-:Y:S02]  /*5ea0*/  @P1 SEL R2, R0, R2, !P2 ;  /* 0x0000000200021207 */ /* 0x000fe40005000000 */
[----:B------:R-:W-:Y:S02]  /*5eb0*/  CS2R R42, SRZ ;  /* 0x00000000002a7805 */ /* 0x000fe4000001ff00 */
[----:B------:R-:W-:Y:S02]  /*5ec0*/  SHF.L.U32 R3, R85, 0x1f, RZ ;  /* 0x0000001f55037819 */ /* 0x000fe400000006ff */
[----:B------:R-:W-:Y:S02]  /*5ed0*/  CS2R R40, SRZ ;  /* 0x0000000000287805 */ /* 0x000fe4000001ff00 */
[----:B------:R-:W-:Y:S02]  /*5ee0*/  @P0 LOP3.LUT R2, R2, 0x1, RZ, 0xc0, !PT ;  /* 0x0000000102020812 */ /* 0x000fe400078ec0ff */
[----:B------:R-:W-:Y:S02]  /*5ef0*/  PLOP3.LUT P5, PT, PT, PT, PT, 0x8, 0x80 ;  /* 0x000000000080781c */ /* 0x000fe40003fae170 */
[----:B------:R-:W-:Y:S02]  /*5f00*/  ISETP.NE.U32.OR P1, PT, R2, 0x1, !P0 ;  /* 0x000000010200780c */ /* 0x000fe40004725470 */
[----:B------:R-:W-:Y:S11]  /*5f10*/  LEA.HI R2, R36, R36, RZ, 0x1 ;  /* 0x0000002424027211 */ /* 0x000ff600078f08ff */
[----:B------:R-:W-:Y:S04]  /*5f20*/  @P1 SHF.L.U32 R0, R83, 0x1f, RZ ;  /* 0x0000001f53001819 */ /* 0x000fe800000006ff */
[----:B------:R1:W2:Y:S01]  /*5f30*/  @P1 SYNCS.PHASECHK.TRANS64.TRYWAIT P0, [UR44+0xd0], R0 ;  /* 0x0000d000ff0015a7 */ /* 0x0002a2000800112c */
[----:B------:R3:W3:Y:S01]  /*5f40*/  SYNCS.PHASECHK.TRANS64.TRYWAIT P4, [R16+URZ+0x110], R3 ;  /* 0x00011003100075a7 */ /* 0x0006e200080811ff */
[C---:B-1----:R-:W-:Y:S01]  /*5f50*/  IMAD.SHL.U32 R0, R2.reuse, 0x20, RZ ;  /* 0x0000002002007824 */ /* 0x042fe200078e00ff */
[----:B------:R-:W-:Y:S04]  /*5f60*/  LOP3.LUT R2, R2, 0xffe, RZ, 0xc0, !PT ;  /* 0x00000ffe02027812 */ /* 0x000fe800078ec0ff */
[----:B------:R-:W-:Y:S01]  /*5f70*/  LOP3.LUT R0, R0, 0xffffffc0, RZ, 0xc0, !PT ;  /* 0xffffffc000007812 */ /* 0x000fe200078ec0ff */
[----:B------:R-:W-:Y:S04]  /*5f80*/  IMAD.IADD R2, R36, 0x1, -R2 ;  /* 0x0000000124027824 */ /* 0x000fe800078e0a02 */
[----:B------:R-:W-:Y:S04]  /*5f90*/  IMAD.IADD R0, R37, 0x1, R0 ;  /* 0x0000000125007824 */ /* 0x000fe800078e0200 */
[----:B------:R-:W-:Y:S01]  /*5fa0*/  IMAD R2, R2, 0x100000, R0 ;  /* 0x0010000002027824 */ /* 0x000fe200078e0200 */
[----:B--2---:R-:W-:Y:S01]  /*5fb0*/  @P1 PLOP3.LUT P5, PT, P0, PT, PT, 0x8, 0x80 ;  /* 0x000000000080181c */ /* 0x004fe200007ae170 */
[----:B------:R-:W-:Y:S01]  /*5fc0*/  @!UPT UIADD3 URZ, UPT, UPT, URZ, URZ, URZ ;  /* 0x000000fffffff290 */ /* 0x000fe2000fffe0ff */
[----:B---3--:R-:W-:Y:S11]  /*5fd0*/  @!P1 BRA `(.L_x_102) ;  /* 0x0000000000809947 */ /* 0x008ff60003800000 */
[----:B------:R-:W-:Y:S01]  /*5fe0*/  ISETP.NE.U32.AND P0, PT, RZ, UR58, PT ;  /* 0x0000003aff007c0c */ /* 0x000fe2000bf05070 */
[----:B------:R-:W-:Y:S01]  /*5ff0*/  BSSY B0, `(.L_x_103) ;  /* 0x0000012000007945 */ /* 0x000fe20003800000 */
[----:B------:R-:W-:Y:S02]  /*6000*/  ISETP.NE.AND P2, PT, R39, RZ, PT ;  /* 0x000000ff2700720c */ /* 0x000fe40003f45270 */
[----:B------:R-:W-:Y:S02]  /*6010*/  CS2R R42, SRZ ;  /* 0x00000000002a7805 */ /* 0x000fe4000001ff00 */
[----:B------:R-:W-:Y:S02]  /*6020*/  ISETP.NE.AND.EX P0, PT, RZ, UR59, PT, P0 ;  /* 0x0000003bff007c0c */ /* 0x000fe4000bf05300 */
[----:B------:R-:W-:Y:S02]  /*6030*/  CS2R R40, SRZ ;  /* 0x0000000000287805 */ /* 0x000fe4000001ff00 */
[----:B------:R-:W-:Y:S02]  /*6040*/  LOP3.LUT P1, RZ, R80, 0xff, RZ, 0xc0, !PT ;  /* 0x000000ff50ff7812 */ /* 0x000fe4000782c0ff */
[----:B------:R-:W-:Y:S02]  /*6050*/  CS2R R46, SRZ ;  /* 0x00000000002e7805 */ /* 0x000fe4000001ff00 */
[----:B------:R-:W-:Y:S02]  /*6060*/  SEL R0, RZ, 0xffffffff, P2 ;  /* 0xffffffffff007807 */ /* 0x000fe40001000000 */
[----:B------:R-:W-:Y:S02]  /*6070*/  CS2R R44, SRZ ;  /* 0x00000000002c7805 */ /* 0x000fe4000001ff00 */
[----:B------:R-:W-:Y:S04]  /*6080*/  SEL R4, RZ, 0xffffffff, P0 ;  /* 0xffffffffff047807 */ /* 0x000fe80000000000 */
[----:B------:R-:W-:Y:S04]  /*6090*/  @P3 SEL R0, R4, R0, !P1 ;  /* 0x0000000004003207 */ /* 0x000fe80004800000 */
[----:B------:R-:W-:Y:S04]  /*60a0*/  LOP3.LUT R0, R0, 0x1, RZ, 0xc0, !PT ;  /* 0x0000000100007812 */ /* 0x000fe800078ec0ff */
[----:B------:R-:W-:Y:S01]  /*60b0*/  ISETP.NE.U32.AND P0, PT, R0, 0x1, PT ;  /* 0x000000010000780c */ /* 0x000fe20003f05070 */
[----:B------:R-:W-:Y:S01]  /*60c0*/  @!UPT UIADD3 URZ, UPT, UPT, URZ, URZ, URZ ;  /* 0x000000fffffff290 */ /* 0x000fe2000fffe0ff */
[----:B------:R-:W-:Y:S11]  /*60d0*/  @!P5 BRA `(.L_x_104) ;  /* 0x00000000000cd947 */ /* 0x000ff60003800000 */
[----:B------:R-:W-:Y:S04]  /*60e0*/  SHF.L.U32 R4, R83, 0x1f, RZ ;  /* 0x0000001f53047819 */ /* 0x000fe800000006ff */
[----:B------:R-:W1:Y:S02]  /*60f0*/  SYNCS.PHASECHK.TRANS64.TRYWAIT P1, [UR44+0xd0], R4 ;  /* 0x0000d004ff0075a7 */ /* 0x000e64000802112c */
[----:B-1----:R-:W-:Y:S05]  /*6100*/  @!P1 BRA `(.L_x_105) ;  /* 0x0000001800449947 */ /* 0x002fea0003800000 */
.L_x_104:
[----:B------:R-:W-:Y:S05]  /*6110*/  BSYNC B0 ;  /* 0x0000000000007941 */ /* 0x000fea0003800000 */
.L_x_103:
[----:B------:R2:W3:Y:S01]  /*6120*/  @P0 LDS.128 R40, [R79+UR44+0x200] ;  /* 0x0002002c4f280984 */ /* 0x0004e20008000c00 */
[----:B------:R-:W-:Y:S01]  /*6130*/  UIADD3 UR4, UPT, UPT, UR44, 0xd8, URZ ;  /* 0x000000d82c047890 */ /* 0x000fe2000fffe0ff */
[----:B------:R-:W-:Y:S02]  /*6140*/  LOP3.LUT R83, R83, 0x1, RZ, 0x3c, !PT ;  /* 0x0000000153537812 */ /* 0x000fe400078e3cff */
[----:B------:R2:W1:Y:S01]  /*6150*/  @P0 LDS.128 R44, [R78+0x10] ;  /* 0x000010004e2c0984 */ /* 0x0004620000000c00 */
[----:B------:R-:W-:Y:S01]  /*6160*/  UPRMT UR4, UR48, 0x654, UR4 ;  /* 0x0000065430047896 */ /* 0x000fe20008000004 */
[----:B------:R-:W-:Y:S01]  /*6170*/  @!PT LDS RZ, [RZ] ;  /* 0x00000000fffff984 */ /* 0x000fe20000000800 */
[----:B------:R-:W-:Y:S01]  /*6180*/  @!PT LDS RZ, [RZ] ;  /* 0x00000000fffff984 */ /* 0x000fe20000000800 */
[----:B------:R-:W-:Y:S01]  /*6190*/  @!PT LDS RZ, [RZ] ;  /* 0x00000000fffff984 */ /* 0x000fe20000000800 */
[----:B------:R-:W-:Y:S01]  /*61a0*/  @!PT LDS RZ, [RZ] ;  /* 0x00000000fffff984 */ /* 0x000fe20000000800 */
[----:B------:R5:W-:Y:S06]  /*61b0*/  MEMBAR.ALL.CTA ;  /* 0x0000000000007992 */ /* 0x000bec0000008000 */
[----:B-----5:R-:W5:Y:S02]  /*61c0*/  FENCE.VIEW.ASYNC.S ;  /* 0x00000000000073c6 */ /* 0x020f640000000000 */
[----:B-----5:R-:W-:Y:S03]  /*61d0*/  SYNCS.ARRIVE.TRANS64.RED.A1T0 RZ, [UR4], RZ ;  /* 0x000000ffffff79a7 */ /* 0x020fe60008100404 */
.L_x_102:
[----:B------:R-:W-:Y:S05]  /*61e0*/  BSYNC B1 ;  /* 0x0000000000017941 */ /* 0x000fea0003800000 */
.L_x_101:
[----:B-1----:R-:W-:Y:S04]  /*61f0*/  SHF.R.U32.HI R0, RZ, 0x15, R2 ;  /* 0x00000015ff007819 */ /* 0x002fe80000011602 */
[----:B------:R-:W-:Y:S01]  /*6200*/  LOP3.LUT P0, RZ, R0, 0x3, R81, 0x48, !PT ;  /* 0x0000000300ff7812 */ /* 0x000fe20007804851 */
[----:B------:R-:W-:Y:S01]  /*6210*/  @!UPT UIADD3 URZ, UPT, UPT, URZ, URZ, URZ ;  /* 0x000000fffffff290 */ /* 0x000fe2000fffe0ff */
[----:B------:R-:W-:Y:S11]  /*6220*/  @P4 BRA `(.L_x_106) ;  /* 0x0000000000084947 */ /* 0x000ff60003800000 */
[----:B------:R-:W1:Y:S02]  /*6230*/  SYNCS.PHASECHK.TRANS64.TRYWAIT P1, [R16+URZ+0x110], R3 ;  /* 0x00011003100075a7 */ /* 0x000e6400080211ff */
[----:B-1----:R-:W-:Y:S05]  /*6240*/  @!P1 BRA `(.L_x_107) ;  /* 0x00000018000c9947 */ /* 0x002fea0003800000 */
.L_x_106:
[----:B------:R-:W-:Y:S05]  /*6250*/  @!P0 BRA `(.L_x_108) ;  /* 0x0000000000408947 */ /* 0x000fea0003800000 */
[----:B------:R-:W1:Y:S01]  /*6260*/  LDCU.64 UR8, c[0x4][0x70] ;  /* 0x01000e00ff0877ac */ /* 0x000e620008000a00 */
[----:B------:R-:W-:Y:S01]  /*6270*/  MOV R15, 0x0 ;  /* 0x00000000000f7802 */ /* 0x000fe20000000f00 */
[----:B------:R-:W-:Y:S02]  /*6280*/  HFMA2 R12, -RZ, RZ, 0, 5.9604644775390625e-08 ;  /* 0x00000001ff0c7431 */ /* 0x000fe400000001ff */
[----:B------:R-:W-:Y:S02]  /*6290*/  IMAD.MOV.U32 R8, RZ, RZ, 0x192 ;  /* 0x00000192ff087424 */ /* 0x000fe400078e00ff */
[----:B------:R-:W-:Y:S01]  /*62a0*/  IMAD.MOV.U32 R13, RZ, RZ, RZ ;  /* 0x000000ffff0d7224 */ /* 0x000fe200078e00ff */
[----:B------:R-:W5:Y:S01]  /*62b0*/  LDCU.64 UR6, c[0x4][0x78] ;  /* 0x01000f00ff0677ac */ /* 0x000f620008000a00 */
[----:B------:R-:W2:Y:S01]  /*62c0*/  LDC.64 R14, c[0x4][R15] ;  /* 0x010000000f0e7b82 */ /* 0x000ea20000000a00 */
[----:B------:R-:W3:Y:S01]  /*62d0*/  LDCU.64 UR4, c[0x4][0x10] ;  /* 0x01000200ff0477ac */ /* 0x000ee20008000a00 */
[----:B-1----:R-:W-:Y:S01]  /*62e0*/  MOV R5, UR9 ;  /* 0x0000000900057c02 */ /* 0x002fe20008000f00 */
[----:B------:R-:W-:Y:S01]  /*62f0*/  IMAD.U32 R4, RZ, RZ, UR8 ;  /* 0x00000008ff047e24 */ /* 0x000fe2000f8e00ff */
[----:B-----5:R-:W-:Y:S01]  /*6300*/  MOV R7, UR7 ;  /* 0x0000000700077c02 */ /* 0x020fe20008000f00 */
[----:B------:R-:W-:Y:S01]  /*6310*/  IMAD.U32 R6, RZ, RZ, UR6 ;  /* 0x00000006ff067e24 */ /* 0x000fe2000f8e00ff */
[----:B---3--:R-:W-:Y:S01]  /*6320*/  MOV R11, UR5 ;  /* 0x00000005000b7c02 */ /* 0x008fe20008000f00 */
[----:B------:R-:W-:Y:S02]  /*6330*/  IMAD.U32 R10, RZ, RZ, UR4 ;  /* 0x00000004ff0a7e24 */ /* 0x000fe4000f8e00ff */
[----:B------:R-:W-:Y:S07]  /*6340*/  LEPC R20, `(.L_x_108) ;  /* 0x000000001014794e */ /* 0x000fee0000000000 */
[----:B--2-4-:R-:W-:Y:S05]  /*6350*/  CALL.ABS.NOINC R14 ;  /* 0x000000000e007343 */ /* 0x014fea0003c00000 */
.L_x_108:
[----:B------:R-:W-:Y:S01]  /*6360*/  LOP3.LUT P0, RZ, R69, 0x60, RZ, 0xc0, !PT ;  /* 0x0000006045ff7812 */ /* 0x000fe2000780c0ff */
[----:B------:R-:W-:Y:S05]  /*6370*/  WARPSYNC.ALL ;  /* 0x0000000000007948 */ /* 0x000fea0003800000 */
[----:B---3--:R-:W-:Y:S01]  /*6380*/  IMAD.SHL.U32 R66, R41, 0x100, RZ ;  /* 0x0000010029427824 */ /* 0x008fe200078e00ff */
[----:B------:R-:W-:Y:S01]  /*6390*/  R2UR UR4, R2 ;  /* 0x00000000020472ca */ /* 0x000fe200000e0000 */
[----:B------:R-:W-:Y:S01]  /*63a0*/  IMAD.SHL.U32 R60, R43, 0x100, RZ ;  /* 0x000001002b3c7824 */ /* 0x000fe200078e00ff */
[----:B------:R-:W-:Y:S01]  /*63b0*/  R2UR UR5, R16 ;  /* 0x00000000100572ca */ /* 0x000fe200000e0000 */
[----:B------:R-:W-:Y:S01]  /*63c0*/  IMAD.SHL.U32 R48, R47, 0x100, RZ ;  /* 0x000001002f307824 */ /* 0x000fe200078e00ff */
[C---:B------:R-:W-:Y:S01]  /*63d0*/  SHF.L.U32 R2, R40.reuse, 0x10, RZ ;  /* 0x0000001028027819 */ /* 0x040fe200000006ff */
[----:B------:R-:W-:Y:S01]  /*63e0*/  IMAD.SHL.U32 R54, R45, 0x100, RZ ;  /* 0x000001002d367824 */ /* 0x000fe200078e00ff */
[C---:B------:R-:W-:Y:S01]  /*63f0*/  PRMT R0, R40.reuse, 0x8880, RZ ;  /* 0x0000888028007816 */ /* 0x040fe200000000ff */
[----:B------:R-:W-:Y:S01]  /*6400*/  BSSY.RECONVERGENT B0, `(.L_x_109) ;  /* 0x000009f000007945 */ /* 0x000fe20003800200 */
[----:B------:R-:W-:Y:S02]  /*6410*/  SHF.L.U32 R3, R40, 0x8, RZ ;  /* 0x0000000828037819 */ /* 0x000fe400000006ff */
[----:B------:R-:W-:Y:S02]  /*6420*/  SHF.R.S32.HI R2, RZ, 0x18, R2 ;  /* 0x00000018ff027819 */ /* 0x000fe40000011402 */
[----:B------:R-:W-:Y:S01]  /*6430*/  PRMT R68, R41, 0x8880, RZ ;  /* 0x0000888029447816 */ /* 0x000fe200000000ff */
[----:B------:R-:W-:Y:S01]  /*6440*/  LDTM.16dp32bit_t0_t15.x32 R4, tmem[UR4] ;  /* 0x00000004000479ee */ /* 0x000fe20008a80000 */
[----:B------:R-:W1:Y:S01]  /*6450*/  LDTM.16dp32bit_t16_t31.x32 R4, tmem[UR4+0x20] ;  /* 0x00002004000479ee */ /* 0x000e620008aa0000 */
[----:B------:R-:W-:Y:S01]  /*6460*/  NOP ;  /* 0x0000000000007918 */ /* 0x000fe20000000000 */
[----:B------:R-:W-:Y:S01]  /*6470*/  UIADD3 UR4, UPT, UPT, UR5, 0x130, URZ ;  /* 0x0000013005047890 */ /* 0x000fe2000fffe0ff */
[----:B------:R-:W-:Y:S02]  /*6480*/  SHF.R.S32.HI R40, RZ, 0x18, R40 ;  /* 0x00000018ff287819 */ /* 0x000fe40000011428 */
[C---:B------:R-:W-:Y:S01]  /*6490*/  PRMT R65, R42.reuse, 0x8880, RZ ;  /* 0x000088802a417816 */ /* 0x040fe200000000ff */
[----:B------:R-:W-:Y:S01]  /*64a0*/  UPRMT UR4, UR48, 0x654, UR4 ;  /* 0x0000065430047896 */ /* 0x000fe20008000004 */
[C---:B------:R-:W-:Y:S02]  /*64b0*/  SHF.L.U32 R64, R42.reuse, 0x10, RZ ;  /* 0x000000102a407819 */ /* 0x040fe400000006ff */
[----:B------:R-:W-:Y:S02]  /*64c0*/  SHF.L.U32 R63, R42, 0x8, RZ ;  /* 0x000000082a3f7819 */ /* 0x000fe400000006ff */
[----:B------:R-:W-:Y:S02]  /*64d0*/  SHF.R.S32.HI R42, RZ, 0x18, R42 ;  /* 0x00000018ff2a7819 */ /* 0x000fe4000001142a */
[C---:B------:R-:W-:Y:S02]  /*64e0*/  PRMT R62, R43.reuse, 0x8880, RZ ;  /* 0x000088802b3e7816 */ /* 0x040fe400000000ff */
[----:B-1----:R-:W-:Y:S01]  /*64f0*/  SYNCS.ARRIVE.TRANS64.RED.A1T0 RZ, [UR4], RZ ;  /* 0x000000ffffff79a7 */ /* 0x002fe20008100404 */
[----:B------:R-:W-:Y:S02]  /*6500*/  SHF.L.U32 R61, R43, 0x10, RZ ;  /* 0x000000102b3d7819 */ /* 0x000fe400000006ff */
[----:B------:R-:W-:Y:S02]  /*6510*/  SHF.R.S32.HI R43, RZ, 0x18, R43 ;  /* 0x00000018ff2b7819 */ /* 0x000fe4000001142b */
[----:B------:R-:W-:Y:S02]  /*6520*/  SHF.L.U32 R51, R46, 0x8, RZ ;  /* 0x000000082e337819 */ /* 0x000fe400000006ff */
[----:B------:R-:W-:Y:S01]  /*6530*/  SHF.R.S32.HI R3, RZ, 0x18, R3 ;  /* 0x00000018ff037819 */ /* 0x000fe20000011403 */
[C---:B----4-:R-:W-:Y:S01]  /*6540*/  IMAD R4, R38.reuse, R4, RZ ;  /* 0x0000000426047224 */ /* 0x050fe200078e02ff */
[----:B------:R-:W-:Y:S01]  /*6550*/  SHF.L.U32 R67, R41, 0x10, RZ ;  /* 0x0000001029437819 */ /* 0x000fe200000006ff */
[C---:B------:R-:W-:Y:S01]  /*6560*/  IMAD R5, R38.reuse, R5, RZ ;  /* 0x0000000526057224 */ /* 0x040fe200078e02ff */
[----:B------:R-:W-:Y:S01]  /*6570*/  SHF.R.S32.HI R41, RZ, 0x18, R41 ;  /* 0x00000018ff297819 */ /* 0x000fe20000011429 */
[----:B------:R-:W-:Y:S01]  /*6580*/  IMAD R6, R38, R6, RZ ;  /* 0x0000000626067224 */ /* 0x000fe200078e02ff */
[----:B------:R-:W-:Y:S01]  /*6590*/  PRMT R59, R44, 0x8880, RZ ;  /* 0x000088802c3b7816 */ /* 0x000fe200000000ff */
[----:B------:R-:W-:Y:S01]  /*65a0*/  IMAD R4, R0, R39, R4 ;  /* 0x0000002700047224 */ /* 0x000fe200078e0204 */
[----:B------:R-:W-:Y:S01]  /*65b0*/  MOV R0, R68 ;  /* 0x0000004400007202 */ /* 0x000fe20000000f00 */
[----:B------:R-:W-:Y:S01]  /*65c0*/  IMAD R7, R38, R7, RZ ;  /* 0x0000000726077224 */ /* 0x000fe200078e02ff */
[----:B------:R-:W-:Y:S01]  /*65d0*/  SHF.L.U32 R58, R44, 0x10, RZ ;  /* 0x000000102c3a7819 */ /* 0x000fe200000006ff */
[-C--:B------:R-:W-:Y:S01]  /*65e0*/  IMAD R5, R2, R39.reuse, R5 ;  /* 0x0000002702057224 */ /* 0x080fe200078e0205 */
[----:B------:R-:W-:Y:S01]  /*65f0*/  SHF.R.S32.HI R2, RZ, 0x18, R67 ;  /* 0x00000018ff027819 */ /* 0x000fe20000011443 */
[-C--:B------:R-:W-:Y:S01]  /*6600*/  IMAD R6, R3, R39.reuse, R6 ;  /* 0x0000002703067224 */ /* 0x080fe200078e0206 */
[----:B------:R-:W-:Y:S01]  /*6610*/  SHF.R.S32.HI R3, RZ, 0x18, R66 ;  /* 0x00000018ff037819 */ /* 0x000fe20000011442 */
[----:B------:R-:W-:Y:S01]  /*6620*/  IMAD R8, R38, R8, RZ ;  /* 0x0000000826087224 */ /* 0x000fe200078e02ff */
[C---:B------:R-:W-:Y:S01]  /*6630*/  PRMT R56, R45.reuse, 0x8880, RZ ;  /* 0x000088802d387816 */ /* 0x040fe200000000ff */
[----:B------:R-:W-:Y:S01]  /*6640*/  IMAD R7, R40, R39, R7 ;  /* 0x0000002728077224 */ /* 0x000fe200078e0207 */
[----:B------:R-:W-:Y:S01]  /*6650*/  MOV R40, R65 ;  /* 0x0000004100287202 */ /* 0x000fe20000000f00 */
[----:B------:R-:W-:Y:S01]  /*6660*/  IMAD R9, R38, R9, RZ ;  /* 0x0000000926097224 */ /* 0x000fe200078e02ff */
[----:B------:R-:W-:Y:S01]  /*6670*/  SHF.L.U32 R55, R45, 0x10, RZ ;  /* 0x000000102d377819 */ /* 0x000fe200000006ff */
[-C--:B------:R-:W-:Y:S01]  /*6680*/  IMAD R8, R0, R39.reuse, R8 ;  /* 0x0000002700087224 */ /* 0x080fe200078e0208 */
[----:B------:R-:W-:Y:S01]  /*6690*/  PRMT R53, R46, 0x8880, RZ ;  /* 0x000088802e357816 */ /* 0x000fe200000000ff */
[----:B------:R-:W-:Y:S01]  /*66a0*/  IMAD R10, R38, R10, RZ ;  /* 0x0000000a260a7224 */ /* 0x000fe200078e02ff */
[----:B------:R-:W-:Y:S01]  /*66b0*/  SHF.R.S32.HI R45, RZ, 0x18, R45 ;  /* 0x00000018ff2d7819 */ /* 0x000fe2000001142d */
[----:B------:R-:W-:Y:S01]  /*66c0*/  IMAD R9, R2, R39, R9 ;  /* 0x0000002702097224 */ /* 0x000fe200078e0209 */
[----:B------:R-:W-:Y:S01]  /*66d0*/  SHF.L.U32 R52, R46, 0x10, RZ ;  /* 0x000000102e347819 */ /* 0x000fe200000006ff */
[C---:B------:R-:W-:Y:S01]  /*66e0*/  IMAD R0, R38.reuse, R20, RZ ;  /* 0x0000001426007224 */ /* 0x040fe200078e02ff */
[C---:B------:R-:W-:Y:S01]  /*66f0*/  PRMT R50, R47.reuse, 0x8880, RZ ;  /* 0x000088802f327816 */ /* 0x040fe200000000ff */
[C---:B------:R-:W-:Y:S01]  /*6700*/  IMAD R11, R38.reuse, R11, RZ ;  /* 0x0000000b260b7224 */ /* 0x040fe200078e02ff */
[----:B------:R-:W-:Y:S01]  /*6710*/  SHF.R.S32.HI R46, RZ, 0x18, R46 ;  /* 0x00000018ff2e7819 */ /* 0x000fe2000001142e */
[C---:B------:R-:W-:Y:S01]  /*6720*/  IMAD R2, R38.reuse, R21, RZ ;  /* 0x0000001526027224 */ /* 0x040fe200078e02ff */
[----:B------:R-:W-:Y:S01]  /*6730*/  SHF.L.U32 R49, R47, 0x10, RZ ;  /* 0x000000102f317819 */ /* 0x000fe200000006ff */
[C---:B------:R-:W-:Y:S01]  /*6740*/  IMAD R20, R38.reuse, R24, RZ ;  /* 0x0000001826147224 */ /* 0x040fe200078e02ff */
[----:B------:R-:W-:Y:S01]  /*6750*/  SHF.R.S32.HI R47, RZ, 0x18, R47 ;  /* 0x00000018ff2f7819 */ /* 0x000fe2000001142f */
[----:B------:R-:W-:Y:S01]  /*6760*/  IMAD R21, R38, R25, RZ ;  /* 0x0000001926157224 */ /* 0x000fe200078e02ff */
[----:B------:R-:W-:Y:S01]  /*6770*/  SHF.L.U32 R57, R44, 0x8, RZ ;  /* 0x000000082c397819 */ /* 0x000fe200000006ff */
[----:B------:R-:W-:Y:S01]  /*6780*/  IMAD R24, R38, R28, RZ ;  /* 0x0000001c26187224 */ /* 0x000fe200078e02ff */
[----:B------:R-:W-:Y:S01]  /*6790*/  SHF.R.S32.HI R44, RZ, 0x18, R44 ;  /* 0x00000018ff2c7819 */ /* 0x000fe2000001142c */
[----:B------:R-:W-:Y:S01]  /*67a0*/  IMAD R10, R3, R39, R10 ;  /* 0x00000027030a7224 */ /* 0x000fe200078e020a */
[----:B------:R-:W-:Y:S01]  /*67b0*/  IADD3 R36, PT, PT, R36, 0x1, RZ ;  /* 0x0000000124247810 */ /* 0x000fe20007ffe0ff */
[C---:B------:R-:W-:Y:S02]  /*67c0*/  IMAD R12, R38.reuse, R12, RZ ;  /* 0x0000000c260c7224 */ /* 0x040fe400078e02ff */
[C---:B------:R-:W-:Y:S02]  /*67d0*/  IMAD R25, R38.reuse, R29, RZ ;  /* 0x0000001d26197224 */ /* 0x040fe400078e02ff */
[C---:B------:R-:W-:Y:S01]  /*67e0*/  IMAD R28, R38.reuse, R32, RZ ;  /* 0x00000020261c7224 */ /* 0x040fe200078e02ff */
[----:B------:R-:W-:Y:S01]  /*67f0*/  SHF.R.S32.HI R32, RZ, 0x18, R64 ;  /* 0x00000018ff207819 */ /* 0x000fe20000011440 */
[C---:B------:R-:W-:Y:S01]  /*6800*/  IMAD R29, R38.reuse, R33, RZ ;  /* 0x00000021261d7224 */ /* 0x040fe200078e02ff */
[----:B------:R-:W-:Y:S01]  /*6810*/  I2IP.S8.S32.SAT R33, R7, R6, RZ ;  /* 0x0000000607217239 */ /* 0x000fe200000014ff */
[----:B------:R-:W-:Y:S01]  /*6820*/  IMAD R11, R41, R39, R11 ;  /* 0x00000027290b7224 */ /* 0x000fe200078e020b */
[----:B------:R-:W-:Y:S01]  /*6830*/  MOV R7, R62 ;  /* 0x0000003e00077202 */ /* 0x000fe20000000f00 */
[C---:B------:R-:W-:Y:S01]  /*6840*/  IMAD R13, R38.reuse, R13, RZ ;  /* 0x0000000d260d7224 */ /* 0x040fe200078e02ff */
[----:B------:R-:W-:Y:S01]  /*6850*/  SHF.R.S32.HI R6, RZ, 0x18, R63 ;  /* 0x00000018ff067819 */ /* 0x000fe2000001143f */
[----:B------:R-:W-:Y:S01]  /*6860*/  IMAD R14, R38, R14, RZ ;  /* 0x0000000e260e7224 */ /* 0x000fe200078e02ff */
[----:B------:R-:W-:Y:S01]  /*6870*/  I2IP.S8.S32.SAT R41, R11, R10, RZ ;  /* 0x0000000a0b297239 */ /* 0x000fe200000014ff */
[----:B------:R-:W-:Y:S01]  /*6880*/  IMAD R12, R40, R39, R12 ;  /* 0x00000027280c7224 */ /* 0x000fe200078e020c */
[----:B------:R-:W-:Y:S01]  /*6890*/  I2IP.S8.S32.SAT R40, R5, R4, R33 ;  /* 0x0000000405287239 */ /* 0x000fe20000001421 */
[----:B------:R-:W-:Y:S01]  /*68a0*/  IMAD R15, R38, R15, RZ ;  /* 0x0000000f260f7224 */ /* 0x000fe200078e02ff */
[----:B------:R-:W-:Y:S01]  /*68b0*/  I2IP.S8.S32.SAT R41, R9, R8, R41 ;  /* 0x0000000809297239 */ /* 0x000fe20000001429 */
[-C--:B------:R-:W-:Y:S01]  /*68c0*/  IMAD R13, R32, R39.reuse, R13 ;  /* 0x00000027200d7224 */ /* 0x080fe200078e020d */
[----:B------:R-:W-:Y:S01]  /*68d0*/  SHF.R.S32.HI R10, RZ, 0x18, R61 ;  /* 0x00000018ff0a7819 */ /* 0x000fe2000001143d */
[----:B------:R-:W-:Y:S01]  /*68e0*/  IMAD R16, R38, R16, RZ ;  /* 0x0000001026107224 */ /* 0x000fe200078e02ff */
[----:B------:R-:W-:Y:S01]  /*68f0*/  SHF.R.S32.HI R5, RZ, 0x18, R58 ;  /* 0x00000018ff057819 */ /* 0x000fe2000001143a */
[----:B------:R-:W-:Y:S01]  /*6900*/  IMAD R14, R6, R39, R14 ;  /* 0x00000027060e7224 */ /* 0x000fe200078e020e */
[----:B------:R-:W-:Y:S01]  /*6910*/  SHF.R.S32.HI R11, RZ, 0x18, R60 ;  /* 0x00000018ff0b7819 */ /* 0x000fe2000001143c */
[----:B------:R-:W-:Y:S01]  /*6920*/  IMAD R17, R38, R17, RZ ;  /* 0x0000001126117224 */ /* 0x000fe200078e02ff */
[----:B------:R-:W-:Y:S01]  /*6930*/  SHF.R.S32.HI R6, RZ, 0x18, R57 ;  /* 0x00000018ff067819 */ /* 0x000fe20000011439 */
[-C--:B------:R-:W-:Y:S02]  /*6940*/  IMAD R15, R42, R39.reuse, R15 ;  /* 0x000000272a0f7224 */ /* 0x080fe400078e020f */
[C---:B------:R-:W-:Y:S02]  /*6950*/  IMAD R18, R38.reuse, R18, RZ ;  /* 0x0000001226127224 */ /* 0x040fe400078e02ff */
[----:B------:R-:W-:Y:S01]  /*6960*/  IMAD R16, R7, R39, R16 ;  /* 0x0000002707107224 */ /* 0x000fe200078e0210 */
[----:B------:R-:W-:Y:S01]  /*6970*/  I2IP.S8.S32.SAT R14, R15, R14, RZ ;  /* 0x0000000e0f0e7239 */ /* 0x000fe200000014ff */
[----:B------:R-:W-:Y:S01]  /*6980*/  IMAD R19, R38, R19, RZ ;  /* 0x0000001326137224 */ /* 0x000fe200078e02ff */
[----:B------:R-:W-:Y:S01]  /*6990*/  SHF.R.S32.HI R7, RZ, 0x18, R48 ;  /* 0x00000018ff077819 */ /* 0x000fe20000011430 */
[-C--:B------:R-:W-:Y:S01]  /*69a0*/  IMAD R17, R10, R39.reuse, R17 ;  /* 0x000000270a117224 */ /* 0x080fe200078e0211 */
[----:B------:R-:W-:Y:S01]  /*69b0*/  I2IP.S8.S32.SAT R42, R13, R12, R14 ;  /* 0x0000000c0d2a7239 */ /* 0x000fe2000000140e */
[-C--:B------:R-:W-:Y:S02]  /*69c0*/  IMAD R18, R11, R39.reuse, R18 ;  /* 0x000000270b127224 */ /* 0x080fe400078e0212 */
[----:B------:R-:W-:Y:S02]  /*69d0*/  IMAD.MOV.U32 R4, RZ, RZ, R59 ;  /* 0x000000ffff047224 */ /* 0x000fe400078e003b */
[-C--:B------:R-:W-:Y:S02]  /*69e0*/  IMAD R19, R43, R39.reuse, R19 ;  /* 0x000000272b137224 */ /* 0x080fe400078e0213 */
[----:B------:R-:W-:Y:S02]  /*69f0*/  IMAD R3, R38, R22, RZ ;  /* 0x0000001626037224 */ /* 0x000fe400078e02ff */
[----:B------:R-:W-:Y:S01]  /*6a00*/  IMAD R0, R4, R39, R0 ;  /* 0x0000002704007224 */ /* 0x000fe200078e0200 */
[----:B------:R-:W-:Y:S01]  /*6a10*/  I2IP.S8.S32.SAT R18, R19, R18, RZ ;  /* 0x0000001213127239 */ /* 0x000fe200000014ff */
[----:B------:R-:W-:Y:S01]  /*6a20*/  IMAD R23, R38, R23, RZ ;  /* 0x0000001726177224 */ /* 0x000fe200078e02ff */
[----:B------:R-:W-:Y:S01]  /*6a30*/  MOV R4, R56 ;  /* 0x0000003800047202 */ /* 0x000fe20000000f00 */
[-C--:B------:R-:W-:Y:S01]  /*6a40*/  IMAD R2, R5, R39.reuse, R2 ;  /* 0x0000002705027224 */ /* 0x080fe200078e0202 */
[----:B------:R-:W-:Y:S01]  /*6a50*/  I2IP.S8.S32.SAT R43, R17, R16, R18 ;  /* 0x00000010112b7239 */ /* 0x000fe20000001412 */
[-C--:B------:R-:W-:Y:S01]  /*6a60*/  IMAD R3, R6, R39.reuse, R3 ;  /* 0x0000002706037224 */ /* 0x080fe200078e0203 */
[----:B------:R-:W-:Y:S01]  /*6a70*/  SHF.R.S32.HI R5, RZ, 0x18, R55 ;  /* 0x00000018ff057819 */ /* 0x000fe20000011437 */
[-C--:B------:R-:W-:Y:S01]  /*6a80*/  IMAD R23, R44, R39.reuse, R23 ;  /* 0x000000272c177224 */ /* 0x080fe200078e0217 */
[----:B------:R-:W-:Y:S01]  /*6a90*/  SHF.R.S32.HI R6, RZ, 0x18, R54 ;  /* 0x00000018ff067819 */ /* 0x000fe20000011436 */
[----:B------:R-:W-:Y:S01]  /*6aa0*/  IMAD R22, R38, R26, RZ ;  /* 0x0000001a26167224 */ /* 0x000fe200078e02ff */
[----:B------:R1:W-:Y:S01]  /*6ab0*/  STS.128 [R79+UR44+0x1200], R40 ;  /* 0x001200284f007988 */ /* 0x0003e20008000c2c */
[----:B------:R-:W-:Y:S01]  /*6ac0*/  IMAD R20, R4, R39, R20 ;  /* 0x0000002704147224 */ /* 0x000fe200078e0214 */
[----:B------:R-:W-:Y:S01]  /*6ad0*/  I2IP.S8.S32.SAT R3, R23, R3, RZ ;  /* 0x0000000317037239 */ /* 0x000fe200000014ff */
[----:B------:R-:W-:Y:S01]  /*6ae0*/  IMAD R27, R38, R27, RZ ;  /* 0x0000001b261b7224 */ /* 0x000fe200078e02ff */
[----:B------:R-:W-:Y:S01]  /*6af0*/  MOV R4, R53 ;  /* 0x0000003500047202 */ /* 0x000fe20000000f00 */
[-C--:B------:R-:W-:Y:S01]  /*6b00*/  IMAD R21, R5, R39.reuse, R21 ;  /* 0x0000002705157224 */ /* 0x080fe200078e0215 */
[----:B------:R-:W-:Y:S01]  /*6b10*/  SHF.R.S32.HI R5, RZ, 0x18, R52 ;  /* 0x00000018ff057819 */ /* 0x000fe20000011434 */
[-C--:B------:R-:W-:Y:S01]  /*6b20*/  IMAD R22, R6, R39.reuse, R22 ;  /* 0x0000002706167224 */ /* 0x080fe200078e0216 */
[----:B------:R-:W-:Y:S01]  /*6b30*/  SHF.R.S32.HI R6, RZ, 0x18, R49 ;  /* 0x00000018ff067819 */ /* 0x000fe20000011431 */
[-C--:B------:R-:W-:Y:S02]  /*6b40*/  IMAD R27, R45, R39.reuse, R27 ;  /* 0x000000272d1b7224 */ /* 0x080fe400078e021b */
[-C--:B------:R-:W-:Y:S01]  /*6b50*/  IMAD R24, R4, R39.reuse, R24 ;  /* 0x0000002704187224 */ /* 0x080fe200078e0218 */
[----:B------:R-:W-:Y:S01]  /*6b60*/  SHF.R.S32.HI R4, RZ, 0x18, R51 ;  /* 0x00000018ff047819 */ /* 0x000fe20000011433 */
[C---:B------:R-:W-:Y:S02]  /*6b70*/  IMAD R26, R38.reuse, R30, RZ ;  /* 0x0000001e261a7224 */ /* 0x040fe400078e02ff */
[----:B------:R-:W-:Y:S01]  /*6b80*/  IMAD R25, R5, R39, R25 ;  /* 0x0000002705197224 */ /* 0x000fe200078e0219 */
[----:B------:R-:W-:Y:S01]  /*6b90*/  MOV R5, R50 ;  /* 0x0000003200057202 */ /* 0x000fe20000000f00 */
[----:B------:R-:W-:Y:S02]  /*6ba0*/  IMAD R31, R38, R31, RZ ;  /* 0x0000001f261f7224 */ /* 0x000fe400078e02ff */
[-C--:B------:R-:W-:Y:S01]  /*6bb0*/  IMAD R26, R4, R39.reuse, R26 ;  /* 0x00000027041a7224 */ /* 0x080fe200078e021a */
[----:B------:R-:W-:Y:S01]  /*6bc0*/  I2IP.S8.S32.SAT R4, R2, R0, R3 ;  /* 0x0000000002047239 */ /* 0x000fe20000001403 */
[-C--:B------:R-:W-:Y:S02]  /*6bd0*/  IMAD R31, R46, R39.reuse, R31 ;  /* 0x000000272e1f7224 */ /* 0x080fe400078e021f */
[-C--:B------:R-:W-:Y:S01]  /*6be0*/  IMAD R28, R5, R39.reuse, R28 ;  /* 0x00000027051c7224 */ /* 0x080fe200078e021c */
[----:B------:R-:W-:Y:S01]  /*6bf0*/  I2IP.S8.S32.SAT R5, R27, R22, RZ ;  /* 0x000000161b057239 */ /* 0x000fe200000014ff */
[----:B------:R-:W-:Y:S02]  /*6c00*/  IMAD R30, R38, R34, RZ ;  /* 0x00000022261e7224 */ /* 0x000fe400078e02ff */
[----:B------:R-:W-:Y:S01]  /*6c10*/  IMAD R29, R6, R39, R29 ;  /* 0x00000027061d7224 */ /* 0x000fe200078e021d */
[----:B------:R-:W-:Y:S01]  /*6c20*/  I2IP.S8.S32.SAT R6, R31, R26, RZ ;  /* 0x0000001a1f067239 */ /* 0x000fe200000014ff */
[----:B------:R-:W-:Y:S01]  /*6c30*/  IMAD R35, R38, R35, RZ ;  /* 0x0000002326237224 */ /* 0x000fe200078e02ff */
[----:B------:R-:W-:Y:S01]  /*6c40*/  I2IP.S8.S32.SAT R5, R21, R20, R5 ;  /* 0x0000001415057239 */ /* 0x000fe20000001405 */
[-C--:B------:R-:W-:Y:S01]  /*6c50*/  IMAD R30, R7, R39.reuse, R30 ;  /* 0x00000027071e7224 */ /* 0x080fe200078e021e */
[----:B------:R-:W-:Y:S01]  /*6c60*/  I2IP.S8.S32.SAT R6, R25, R24, R6 ;  /* 0x0000001819067239 */ /* 0x000fe20000001406 */
[----:B------:R-:W-:Y:S05]  /*6c70*/  IMAD R35, R47, R39, R35 ;  /* 0x000000272f237224 */ /* 0x000fea00078e0223 */
[----:B------:R-:W-:Y:S04]  /*6c80*/  I2IP.S8.S32.SAT R7, R35, R30, RZ ;  /* 0x0000001e23077239 */ /* 0x000fe800000014ff */
[----:B------:R-:W-:Y:S05]  /*6c90*/  I2IP.S8.S32.SAT R7, R29, R28, R7 ;  /* 0x0000001c1d077239 */ /* 0x000fea0000001407 */
[----:B------:R1:W-:Y:S01]  /*6ca0*/  STS.128 [R78+0x1010], R4 ;  /* 0x001010044e007388 */ /* 0x0003e20000000c00 */
[----:B------:R-:W-:Y:S01]  /*6cb0*/  @!PT LDS RZ, [RZ] ;  /* 0x00000000fffff984 */ /* 0x000fe20000000800 */
[----:B------:R-:W-:Y:S01]  /*6cc0*/  @!PT LDS RZ, [RZ] ;  /* 0x00000000fffff984 */ /* 0x000fe20000000800 */
[----:B------:R-:W-:Y:S01]  /*6cd0*/  @!PT LDS RZ, [RZ] ;  /* 0x00000000fffff984 */ /* 0x000fe20000000800 */
[----:B------:R-:W-:Y:S01]  /*6ce0*/  @!PT LDS RZ, [RZ] ;  /* 0x00000000fffff984 */ /* 0x000fe20000000800 */
[----:B------:R3:W-:Y:S07]  /*6cf0*/  MEMBAR.ALL.CTA ;  /* 0x0000000000007992 */ /* 0x0007ee0000008000 */
[----:B---3--:R-:W3:Y:S02]  /*6d00*/  FENCE.VIEW.ASYNC.S ;  /* 0x00000000000073c6 */ /* 0x008ee40000000000 */
[----:B---3--:R-:W-:Y:S06]  /*6d10*/  BAR.SYNC.DEFER_BLOCKING 0x1, 0x80 ;  /* 0x0042000000007b1d */ /* 0x008fec0000010000 */
[----:B------:R-:W-:Y:S05]  /*6d20*/  @P0 BRA `(.L_x_110) ;  /* 0x0000000000300947 */ /* 0x000fea0003800000 */
[----:B------:R-:W-:Y:S02]  /*6d30*/  UIADD3 UR4, UPT, UPT, UR44, 0x1200, URZ ;  /* 0x000012002c047890 */ /* 0x000fe4000fffe0ff */
[----:B------:R-:W-:Y:S02]  /*6d40*/  USHF.L.U32 UR9, UR45, 0x6, URZ ;  /* 0x000000062d097899 */ /* 0x000fe400080006ff */
[----:B------:R-:W-:Y:S02]  /*6d50*/  USHF.L.U32 UR10, UR46, 0x6, URZ ;  /* 0x000000062e0a7899 */ /* 0x000fe400080006ff */
[----:B------:R-:W-:Y:S01]  /*6d60*/  MOV R86, UR4 ;  /* 0x0000000400567c02 */ /* 0x000fe20008000f00 */
[----:B------:R-:W-:Y:S01]  /*6d70*/  UIADD3 UR4, UP0, UPT, UR62, 0x680, URZ ;  /* 0x000006803e047890 */ /* 0x000fe2000ff1e0ff */
[----:B------:R-:W-:Y:S02]  /*6d80*/  UMOV UR11, UR36 ;  /* 0x00000024000b7c82 */ /* 0x000fe40008000000 */
[----:B------:R-:W-:Y:S01]  /*6d90*/  R2UR UR8, R86 ;  /* 0x00000000560872ca */ /* 0x000fe200000e0000 */
[----:B------:R-:W-:Y:S11]  /*6da0*/  UIADD3.X UR5, UPT, UPT, URZ, UR63, URZ, UP0, !UPT ;  /* 0x0000003fff057290 */ /* 0x000ff600087fe4ff */
[----:B------:R-:W-:Y:S01]  /*6db0*/  @!UPT UIADD3 URZ, UPT, UPT, URZ, URZ, URZ ;  /* 0x000000fffffff290 */ /* 0x000fe2000fffe0ff */
[----:B------:R3:W-:Y:S01]  /*6dc0*/  UTMASTG.3D [UR8], [UR4] ;  /* 0x00000008040073b5 */ /* 0x0007e20008010000 */
[----:B------:R0:W-:Y:S01]  /*6dd0*/  UTMACMDFLUSH ;  /* 0x00000000000079b7 */ /* 0x0001e20000000000 */
[----:B---3--:R-:W-:Y:S04]  /*6de0*/  DEPBAR.LE SB0, 0x0 ;  /* 0x000080000000791a */ /* 0x008fe80000000000 */
.L_x_110:
[----:B------:R-:W-:Y:S05]  /*6df0*/  BSYNC.RECONVERGENT B0 ;  /* 0x0000000000007941 */ /* 0x000fea0003800200 */
.L_x_109:
[----:B------:R-:W-:Y:S01]  /*6e00*/  BAR.SYNC.DEFER_BLOCKING 0x1, 0x80 ;  /* 0x0042000000007b1d */ /* 0x000fe20000010000 */
[----:B------:R-:W-:Y:S01]  /*6e10*/  ISETP.NE.AND P0, PT, R82, 0x2, PT ;  /* 0x000000025200780c */ /* 0x000fe20003f05270 */
[----:B------:R-:W-:Y:S01]  /*6e20*/  UISETP.NE.AND UP0, UPT, UR47, URZ, UPT ;  /* 0x000000ff2f00728c */ /* 0x000fe2000bf05270 */
[----:B------:R-:W-:Y:S01]  /*6e30*/  ISETP.NE.AND P1, PT, R36, 0x4, PT ;  /* 0x000000042400780c */ /* 0x000fe20003f25270 */
[----:B------:R-:W-:Y:S01]  /*6e40*/  UIADD3 UR45, UPT, UPT, UR37, UR57, URZ ;  /* 0x00000039252d7290 */ /* 0x000fe2000fffe0ff */
[----:B------:R-:W-:Y:S01]  /*6e50*/  SEL R2, RZ, 0x1, P0 ;  /* 0x00000001ff027807 */ /* 0x000fe20000000000 */
[----:B------:R-:W-:Y:S01]  /*6e60*/  UIADD3 UR46, UPT, UPT, UR38, UR60, URZ ;  /* 0x0000003c262e7290 */ /* 0x000fe2000fffe0ff */
[----:B------:R-:W-:Y:S02]  /*6e70*/  SEL R0, RZ, 0x1, P1 ;  /* 0x00000001ff007807 */ /* 0x000fe40000800000 */
[----:B------:R-:W-:Y:S02]  /*6e80*/  LOP3.LUT R84, R84, R2, RZ, 0x3c, !PT ;  /* 0x0000000254547212 */ /* 0x000fe400078e3cff */
[----:B------:R-:W-:Y:S02]  /*6e90*/  LOP3.LUT R85, R85, R0, RZ, 0x3c, !PT ;  /* 0x0000000055557212 */ /* 0x000fe400078e3cff */
[----:B------:R-:W-:Y:S02]  /*6ea0*/  SEL R82, R82, RZ, P0 ;  /* 0x000000ff52527207 */ /* 0x000fe40000000000 */
[----:B------:R-:W-:Y:S01]  /*6eb0*/  SEL R36, R36, RZ, P1 ;  /* 0x000000ff24247207 */ /* 0x000fe20000800000 */
[----:B------:R-:W-:Y:S01]  /*6ec0*/  UMOV UR36, UR51 ;  /* 0x0000003300247c82 */ /* 0x000fe20008000000 */
[----:B------:R-:W-:Y:S05]  /*6ed0*/  BRA.U UP0, `(.L_x_111) ;  /* 0xffffffe500107547 */ /* 0x000fea000b83ffff */
[----:B------:R-:W-:Y:S05]  /*6ee0*/  EXIT ;  /* 0x000000000000794d */ /* 0x000fea0003800000 */
.L_x_25:
[----:B---3--:R3:W4:Y:S02]  /*6ef0*/  SYNCS.PHASECHK.TRANS64.TRYWAIT P0, [R0+URZ+0x160], R2 ;  /* 0x00016002000075a7 */ /* 0x00872400080011ff */
[----:B----4-:R-:W-:Y:S05]  /*6f00*/  @!P0 NANOSLEEP.SYNCS 0x989680 ;  /* 0x009896800000895d */ /* 0x010fea0003900000 */
[----:B------:R-:W4:Y:S02]  /*6f10*/  @!P0 SYNCS.PHASECHK.TRANS64 P0, [R0+URZ+0x160], R2 ;  /* 0x00016002000085a7 */ /* 0x000f2400080010ff */
[----:B----4-:R-:W-:Y:S05]  /*6f20*/  @!P0 BRA `(.L_x_25) ;  /* 0xfffffffc00f08947 */ /* 0x010fea000383ffff */
[----:B------:R-:W-:Y:S05]  /*6f30*/  BRA `(.L_x_112) ;  /* 0xffffffa8007c7947 */ /* 0x000fea000383ffff */
.L_x_28:
[----:B--2---:R-:W-:-:S07]  /*6f40*/  MOV R0, UR33 ;  /* 0x0000002100007c02 */ /* 0x004fce0008000f00 */
.L_x_113:
[----:B--2---:R2:W3:Y:S02]  /*6f50*/  SYNCS.PHASECHK.TRANS64.TRYWAIT P0, [R0+URZ+0x68], R3 ;  /* 0x00006803000075a7 */ /* 0x0044e400080011ff */
[----:B---3--:R-:W-:Y:S05]  /*6f60*/  @!P0 NANOSLEEP.SYNCS 0x989680 ;  /* 0x009896800000895d */ /* 0x008fea0003900000 */
[----:B------:R-:W3:Y:S02]  /*6f70*/  @!P0 SYNCS.PHASECHK.TRANS64 P0, [R0+URZ+0x68], R3 ;  /* 0x00006803000085a7 */ /* 0x000ee400080010ff */
[----:B---3--:R-:W-:Y:S05]  /*6f80*/  @!P0 BRA `(.L_x_113) ;  /* 0xfffffffc00f08947 */ /* 0x008fea000383ffff */
[----:B------:R-:W-:Y:S05]  /*6f90*/  BRA `(.L_x_27) ;  /* 0xffffffa800c47947 */ /* 0x000fea000383ffff */
.L_x_35:
[----:B-1----:R-:W-:-:S07]  /*6fa0*/  MOV R0, UR17 ;  /* 0x0000001100007c02 */ /* 0x002fce0008000f00 */
.L_x_114:
[----:B-1----:R1:W2:Y:S02]  /*6fb0*/  SYNCS.PHASECHK.TRANS64.TRYWAIT P0, [R0+URZ+0x68], R3 ;  /* 0x00006803000075a7 */ /* 0x0022a400080011ff */
[----:B--2---:R-:W-:Y:S05]  /*6fc0*/  @!P0 NANOSLEEP.SYNCS 0x989680 ;  /* 0x009896800000895d */ /* 0x004fea0003900000 */
[----:B------:R-:W2:Y:S02]  /*6fd0*/  @!P0 SYNCS.PHASECHK.TRANS64 P0, [R0+URZ+0x68], R3 ;  /* 0x00006803000085a7 */ /* 0x000ea400080010ff */
[----:B--2---:R-:W-:Y:S05]  /*6fe0*/  @!P0 BRA `(.L_x_114) ;  /* 0xfffffffc00f08947 */ /* 0x004fea000383ffff */
[----:B------:R-:W-:Y:S05]  /*6ff0*/  BRA `(.L_x_34) ;  /* 0xffffffac00807947 */ /* 0x000fea000383ffff */
.L_x_40:
[----:B-1----:R1:W2:Y:S02]  /*7000*/  SYNCS.PHASECHK.TRANS64.TRYWAIT P0, [R3+URZ+0xf0], R0 ;  /* 0x0000f000030075a7 */ /* 0x0022a400080011ff */
[----:B--2---:R-:W-:Y:S05]  /*7010*/  @!P0 NANOSLEEP.SYNCS 0x989680 ;  /* 0x009896800000895d */ /* 0x004fea0003900000 */
[----:B------:R-:W2:Y:S02]  /*7020*/  @!P0 SYNCS.PHASECHK.TRANS64 P0, [R3+URZ+0xf0], R0 ;  /* 0x0000f000030085a7 */ /* 0x000ea400080010ff */
[----:B--2---:R-:W-:Y:S05]  /*7030*/  @!P0 BRA `(.L_x_40) ;  /* 0xfffffffc00f08947 */ /* 0x004fea000383ffff */
[----:B------:R-:W-:Y:S05]  /*7040*/  BRA `(.L_x_115) ;  /* 0xffffffb000247947 */ /* 0x000fea000383ffff */
.L_x_44:
[----:B------:R-:W-:-:S07]  /*7050*/  MOV R0, UR4 ;  /* 0x0000000400007c02 */ /* 0x000fce0008000f00 */
.L_x_116:
[----:B-1----:R1:W2:Y:S02]  /*7060*/  SYNCS.PHASECHK.TRANS64.TRYWAIT P0, [R0+URZ], R2 ;  /* 0x00000002000075a7 */ /* 0x0022a400080011ff */
[----:B--2---:R-:W-:Y:S05]  /*7070*/  @!P0 NANOSLEEP.SYNCS 0x989680 ;  /* 0x009896800000895d */ /* 0x004fea0003900000 */
[----:B------:R-:W2:Y:S02]  /*7080*/  @!P0 SYNCS.PHASECHK.TRANS64 P0, [R0+URZ], R2 ;  /* 0x00000002000085a7 */ /* 0x000ea400080010ff */
[----:B--2---:R-:W-:Y:S05]  /*7090*/  @!P0 BRA `(.L_x_116) ;  /* 0xfffffffc00f08947 */ /* 0x004fea000383ffff */
[----:B------:R-:W-:Y:S05]  /*70a0*/  BRA `(.L_x_117) ;  /* 0xffffffb400c87947 */ /* 0x000fea000383ffff */
.L_x_45:
[----:B------:R-:W-:-:S07]  /*70b0*/  MOV R0, UR5 ;  /* 0x0000000500007c02 */ /* 0x000fce0008000f00 */
.L_x_118:
[----:B-1----:R1:W2:Y:S02]  /*70c0*/  SYNCS.PHASECHK.TRANS64.TRYWAIT P0, [R0+URZ], R3 ;  /* 0x00000003000075a7 */ /* 0x0022a400080011ff */
[----:B--2---:R-:W-:Y:S05]  /*70d0*/  @!P0 NANOSLEEP.SYNCS 0x989680 ;  /* 0x009896800000895d */ /* 0x004fea0003900000 */
[----:B------:R-:W2:Y:S02]  /*70e0*/  @!P0 SYNCS.PHASECHK.TRANS64 P0, [R0+URZ], R3 ;  /* 0x00000003000085a7 */ /* 0x000ea400080010ff */
[----:B--2---:R-:W-:Y:S05]  /*70f0*/  @!P0 BRA `(.L_x_118) ;  /* 0xfffffffc00f08947 */ /* 0x004fea000383ffff */
[----:B------:R-:W-:Y:S05]  /*7100*/  BRA `(.L_x_119) ;  /* 0xffffffb400d47947 */ /* 0x000fea000383ffff */
.L_x_46:
[----:B------:R-:W-:-:S07]  /*7110*/  MOV R0, UR5 ;  /* 0x0000000500007c02 */ /* 0x000fce0008000f00 */
.L_x_120:
[----:B-1----:R1:W2:Y:S02]  /*7120*/  SYNCS.PHASECHK.TRANS64.TRYWAIT P0, [R0+URZ], R3 ;  /* 0x00000003000075a7 */ /* 0x0022a400080011ff */
[----:B--2---:R-:W-:Y:S05]  /*7130*/  @!P0 NANOSLEEP.SYNCS 0x989680 ;  /* 0x009896800000895d */ /* 0x004fea0003900000 */
[----:B------:R-:W2:Y:S02]  /*7140*/  @!P0 SYNCS.PHASECHK.TRANS64 P0, [R0+URZ], R3 ;  /* 0x00000003000085a7 */ /* 0x000ea400080010ff */
[----:B--2---:R-:W-:Y:S05]  /*7150*/  @!P0 BRA `(.L_x_120) ;  /* 0xfffffffc00f08947 */ /* 0x004fea000383ffff */
[----:B------:R-:W-:Y:S05]  /*7160*/  BRA `(.L_x_121) ;  /* 0xffffffb400e07947 */ /* 0x000fea000383ffff */
.L_x_47:
[----:B------:R-:W-:-:S07]  /*7170*/  MOV R0, UR5 ;  /* 0x0000000500007c02 */ /* 0x000fce0008000f00 */
.L_x_122:
[----:B-1----:R1:W2:Y:S02]  /*7180*/  SYNCS.PHASECHK.TRANS64.TRYWAIT P0, [R0+URZ], R3 ;  /* 0x00000003000075a7 */ /* 0x0022a400080011ff */
[----:B--2---:R-:W-:Y:S05]  /*7190*/  @!P0 NANOSLEEP.SYNCS 0x989680 ;  /* 0x009896800000895d */ /* 0x004fea0003900000 */
[----:B------:R-:W2:Y:S02]  /*71a0*/  @!P0 SYNCS.PHASECHK.TRANS64 P0, [R0+URZ], R3 ;  /* 0x00000003000085a7 */ /* 0x000ea400080010ff */
[----:B--2---:R-:W-:Y:S05]  /*71b0*/  @!P0 BRA `(.L_x_122) ;  /* 0xfffffffc00f08947 */ /* 0x004fea000383ffff */
[----:B------:R-:W-:Y:S05]  /*71c0*/  BRA `(.L_x_123) ;  /* 0xffffffb400ec7947 */ /* 0x000fea000383ffff */
.L_x_48:
[----:B------:R-:W-:-:S07]  /*71d0*/  MOV R0, UR5 ;  /* 0x0000000500007c02 */ /* 0x000fce0008000f00 */
.L_x_124:
[----:B-1----:R1:W2:Y:S02]  /*71e0*/  SYNCS.PHASECHK.TRANS64.TRYWAIT P0, [R0+URZ], R3 ;  /* 0x00000003000075a7 */ /* 0x0022a400080011ff */
[----:B--2---:R-:W-:Y:S05]  /*71f0*/  @!P0 NANOSLEEP.SYNCS 0x989680 ;  /* 0x009896800000895d */ /* 0x004fea0003900000 */
[----:B------:R-:W2:Y:S02]  /*7200*/  @!P0 SYNCS.PHASECHK.TRANS64 P0, [R0+URZ], R3 ;  /* 0x00000003000085a7 */ /* 0x000ea400080010ff */
[----:B--2---:R-:W-:Y:S05]  /*7210*/  @!P0 BRA `(.L_x_124) ;  /* 0xfffffffc00f08947 */ /* 0x004fea000383ffff */
[----:B------:R-:W-:Y:S05]  /*7220*/  BRA `(.L_x_125) ;  /* 0xffffffb400f87947 */ /* 0x000fea000383ffff */
.L_x_49:
[----:B------:R-:W-:-:S07]  /*7230*/  MOV R0, UR5 ;  /* 0x0000000500007c02 */ /* 0x000fce0008000f00 */
.L_x_126:
[----:B-1----:R1:W2:Y:S02]  /*7240*/  SYNCS.PHASECHK.TRANS64.TRYWAIT P0, [R0+URZ], R3 ;  /* 0x00000003000075a7 */ /* 0x0022a400080011ff */
[----:B--2---:R-:W-:Y:S05]  /*7250*/  @!P0 NANOSLEEP.SYNCS 0x989680 ;  /* 0x009896800000895d */ /* 0x004fea0003900000 */
[----:B------:R-:W2:Y:S02]  /*7260*/  @!P0 SYNCS.PHASECHK.TRANS64 P0, [R0+URZ], R3 ;  /* 0x00000003000085a7 */ /* 0x000ea400080010ff */
[----:B--2---:R-:W-:Y:S05]  /*7270*/  @!P0 BRA `(.L_x_126) ;  /* 0xfffffffc00f08947 */ /* 0x004fea000383ffff */
[----:B------:R-:W-:Y:S05]  /*7280*/  BRA `(.L_x_127) ;  /* 0xffffffb800047947 */ /* 0x000fea000383ffff */
.L_x_50:
[----:B------:R-:W-:-:S07]  /*7290*/  MOV R0, UR5 ;  /* 0x0000000500007c02 */ /* 0x000fce0008000f00 */
.L_x_128:
[----:B-1----:R1:W2:Y:S02]  /*72a0*/  SYNCS.PHASECHK.TRANS64.TRYWAIT P0, [R0+URZ], R3 ;  /* 0x00000003000075a7 */ /* 0x0022a400080011ff */
[----:B--2---:R-:W-:Y:S05]  /*72b0*/  @!P0 NANOSLEEP.SYNCS 0x989680 ;  /* 0x009896800000895d */ /* 0x004fea0003900000 */
[----:B------:R-:W2:Y:S02]  /*72c0*/  @!P0 SYNCS.PHASECHK.TRANS64 P0, [R0+URZ], R3 ;  /* 0x00000003000085a7 */ /* 0x000ea400080010ff */
[----:B--2---:R-:W-:Y:S05]  /*72d0*/  @!P0 BRA `(.L_x_128) ;  /* 0xfffffffc00f08947 */ /* 0x004fea000383ffff */
[----:B------:R-:W-:Y:S05]  /*72e0*/  BRA `(.L_x_129) ;  /* 0xffffffb800107947 */ /* 0x000fea000383ffff */
.L_x_51:
[----:B------:R-:W-:-:S07]  /*72f0*/  MOV R0, UR5 ;  /* 0x0000000500007c02 */ /* 0x000fce0008000f00 */
.L_x_130:
[----:B-1----:R1:W2:Y:S02]  /*7300*/  SYNCS.PHASECHK.TRANS64.TRYWAIT P0, [R0+URZ], R3 ;  /* 0x00000003000075a7 */ /* 0x0022a400080011ff */
[----:B--2---:R-:W-:Y:S05]  /*7310*/  @!P0 NANOSLEEP.SYNCS 0x989680 ;  /* 0x009896800000895d */ /* 0x004fea0003900000 */
[----:B------:R-:W2:Y:S02]  /*7320*/  @!P0 SYNCS.PHASECHK.TRANS64 P0, [R0+URZ], R3 ;  /* 0x00000003000085a7 */ /* 0x000ea400080010ff */
[----:B--2---:R-:W-:Y:S05]  /*7330*/  @!P0 BRA `(.L_x_130) ;  /* 0xfffffffc00f08947 */ /* 0x004fea000383ffff */
[----:B------:R-:W-:Y:S05]  /*7340*/  BRA `(.L_x_131) ;  /* 0xffffffb8001c7947 */ /* 0x000fea000383ffff */
.L_x_52:
[----:B------:R-:W-:-:S07]  /*7350*/  MOV R0, UR5 ;  /* 0x0000000500007c02 */ /* 0x000fce0008000f00 */
.L_x_132:
[----:B-1----:R1:W2:Y:S02]  /*7360*/  SYNCS.PHASECHK.TRANS64.TRYWAIT P0, [R0+URZ], R3 ;  /* 0x00000003000075a7 */ /* 0x0022a400080011ff */
[----:B--2---:R-:W-:Y:S05]  /*7370*/  @!P0 NANOSLEEP.SYNCS 0x989680 ;  /* 0x009896800000895d */ /* 0x004fea0003900000 */
[----:B------:R-:W2:Y:S02]  /*7380*/  @!P0 SYNCS.PHASECHK.TRANS64 P0, [R0+URZ], R3 ;  /* 0x00000003000085a7 */ /* 0x000ea400080010ff */
[----:B--2---:R-:W-:Y:S05]  /*7390*/  @!P0 BRA `(.L_x_132) ;  /* 0xfffffffc00f08947 */ /* 0x004fea000383ffff */
[----:B------:R-:W-:Y:S05]  /*73a0*/  BRA `(.L_x_133) ;  /* 0xffffffb800287947 */ /* 0x000fea000383ffff */
.L_x_53:
[----:B------:R-:W-:-:S07]  /*73b0*/  MOV R0, UR5 ;  /* 0x0000000500007c02 */ /* 0x000fce0008000f00 */
.L_x_134:
[----:B-1----:R1:W2:Y:S02]  /*73c0*/  SYNCS.PHASECHK.TRANS64.TRYWAIT P0, [R0+URZ], R3 ;  /* 0x00000003000075a7 */ /* 0x0022a400080011ff */
[----:B--2---:R-:W-:Y:S05]  /*73d0*/  @!P0 NANOSLEEP.SYNCS 0x989680 ;  /* 0x009896800000895d */ /* 0x004fea0003900000 */
[----:B------:R-:W2:Y:S02]  /*73e0*/  @!P0 SYNCS.PHASECHK.TRANS64 P0, [R0+URZ], R3 ;  /* 0x00000003000085a7 */ /* 0x000ea400080010ff */
[----:B--2---:R-:W-:Y:S05]  /*73f0*/  @!P0 BRA `(.L_x_134) ;  /* 0xfffffffc00f08947 */ /* 0x004fea000383ffff */
[----:B------:R-:W-:Y:S05]  /*7400*/  BRA `(.L_x_135) ;  /* 0xffffffb800347947 */ /* 0x000fea000383ffff */
.L_x_54:
[----:B------:R-:W-:-:S07]  /*7410*/  MOV R0, UR5 ;  /* 0x0000000500007c02 */ /* 0x000fce0008000f00 */
.L_x_136:
[----:B-1----:R1:W2:Y:S02]  /*7420*/  SYNCS.PHASECHK.TRANS64.TRYWAIT P0, [R0+URZ], R3 ;  /* 0x00000003000075a7 */ /* 0x0022a400080011ff */
[----:B--2---:R-:W-:Y:S05]  /*7430*/  @!P0 NANOSLEEP.SYNCS 0x989680 ;  /* 0x009896800000895d */ /* 0x004fea0003900000 */
[----:B------:R-:W2:Y:S02]  /*7440*/  @!P0 SYNCS.PHASECHK.TRANS64 P0, [R0+URZ], R3 ;  /* 0x00000003000085a7 */ /* 0x000ea400080010ff */
[----:B--2---:R-:W-:Y:S05]  /*7450*/  @!P0 BRA `(.L_x_136) ;  /* 0xfffffffc00f08947 */ /* 0x004fea000383ffff */
[----:B------:R-:W-:Y:S05]  /*7460*/  BRA `(.L_x_137) ;  /* 0xffffffb800407947 */ /* 0x000fea000383ffff */
.L_x_55:
[----:B------:R-:W-:-:S07]  /*7470*/  MOV R0, UR5 ;  /* 0x0000000500007c02 */ /* 0x000fce0008000f00 */
.L_x_138:
[----:B-1----:R1:W2:Y:S02]  /*7480*/  SYNCS.PHASECHK.TRANS64.TRYWAIT P0, [R0+URZ], R3 ;  /* 0x00000003000075a7 */ /* 0x0022a400080011ff */
[----:B--2---:R-:W-:Y:S05]  /*7490*/  @!P0 NANOSLEEP.SYNCS 0x989680 ;  /* 0x009896800000895d */ /* 0x004fea0003900000 */
[----:B------:R-:W2:Y:S02]  /*74a0*/  @!P0 SYNCS.PHASECHK.TRANS64 P0, [R0+URZ], R3 ;  /* 0x00000003000085a7 */ /* 0x000ea400080010ff */
[----:B--2---:R-:W-:Y:S05]  /*74b0*/  @!P0 BRA `(.L_x_138) ;  /* 0xfffffffc00f08947 */ /* 0x004fea000383ffff */
[----:B------:R-:W-:Y:S05]  /*74c0*/  BRA `(.L_x_139) ;  /* 0xffffffb8004c7947 */ /* 0x000fea000383ffff */
.L_x_58:
[----:B--2---:R2:W3:Y:S02]  /*74d0*/  SYNCS.PHASECHK.TRANS64.TRYWAIT P0, [R2+URZ+0x150], R4 ;  /* 0x00015004020075a7 */ /* 0x0044e400080011ff */
[----:B---3--:R-:W-:Y:S05]  /*74e0*/  @!P0 NANOSLEEP.SYNCS 0x989680 ;  /* 0x009896800000895d */ /* 0x008fea0003900000 */
[----:B------:R-:W3:Y:S02]  /*74f0*/  @!P0 SYNCS.PHASECHK.TRANS64 P0, [R2+URZ+0x150], R4 ;  /* 0x00015004020085a7 */ /* 0x000ee400080010ff */
[----:B---3--:R-:W-:Y:S05]  /*7500*/  @!P0 BRA `(.L_x_58) ;  /* 0xfffffffc00f08947 */ /* 0x008fea000383ffff */
[----:B------:R-:W-:Y:S05]  /*7510*/  BRA `(.L_x_140) ;  /* 0xffffffb800a87947 */ /* 0x000fea000383ffff */
.L_x_59:
[----:B------:R-:W-:-:S07]  /*7520*/  MOV R2, UR4 ;  /* 0x0000000400027c02 */ /* 0x000fce0008000f00 */
.L_x_141:
[----:B--2---:R2:W3:Y:S02]  /*7530*/  SYNCS.PHASECHK.TRANS64.TRYWAIT P0, [R2+URZ+0x100], R5 ;  /* 0x00010005020075a7 */ /* 0x0044e400080011ff */
[----:B---3--:R-:W-:Y:S05]  /*7540*/  @!P0 NANOSLEEP.SYNCS 0x989680 ;  /* 0x009896800000895d */ /* 0x008fea0003900000 */
[----:B------:R-:W3:Y:S02]  /*7550*/  @!P0 SYNCS.PHASECHK.TRANS64 P0, [R2+URZ+0x100], R5 ;  /* 0x00010005020085a7 */ /* 0x000ee400080010ff */
[----:B---3--:R-:W-:Y:S05]  /*7560*/  @!P0 BRA `(.L_x_141) ;  /* 0xfffffffc00f08947 */ /* 0x008fea000383ffff */
[----:B------:R-:W-:Y:S05]  /*7570*/  BRA `(.L_x_142) ;  /* 0xffffffb800b87947 */ /* 0x000fea000383ffff */
.L_x_60:
[----:B--2---:R2:W3:Y:S02]  /*7580*/  SYNCS.PHASECHK.TRANS64.TRYWAIT P1, [R2+URZ+0xf0], R4 ;  /* 0x0000f004020075a7 */ /* 0x0044e400080211ff */
[----:B---3--:R-:W-:Y:S05]  /*7590*/  @!P1 NANOSLEEP.SYNCS 0x989680 ;  /* 0x009896800000995d */ /* 0x008fea0003900000 */
[----:B------:R-:W3:Y:S02]  /*75a0*/  @!P1 SYNCS.PHASECHK.TRANS64 P1, [R2+URZ+0xf0], R4 ;  /* 0x0000f004020095a7 */ /* 0x000ee400080210ff */
[----:B---3--:R-:W-:Y:S05]  /*75b0*/  @!P1 BRA `(.L_x_60) ;  /* 0xfffffffc00f09947 */ /* 0x008fea000383ffff */
[----:B------:R-:W-:Y:S05]  /*75c0*/  BRA `(.L_x_143) ;  /* 0xffffffb800e87947 */ /* 0x000fea000383ffff */
.L_x_63:
[----:B------:R-:W-:-:S07]  /*75d0*/  MOV R0, UR4 ;  /* 0x0000000400007c02 */ /* 0x000fce0008000f00 */
.L_x_144:
[----:B--2---:R2:W3:Y:S02]  /*75e0*/  SYNCS.PHASECHK.TRANS64.TRYWAIT P0, [R0+URZ+0x100], R2 ;  /* 0x00010002000075a7 */ /* 0x0044e400080011ff */
[----:B---3--:R-:W-:Y:S05]  /*75f0*/  @!P0 NANOSLEEP.SYNCS 0x989680 ;  /* 0x009896800000895d */ /* 0x008fea0003900000 */
[----:B------:R-:W3:Y:S02]  /*7600*/  @!P0 SYNCS.PHASECHK.TRANS64 P0, [R0+URZ+0x100], R2 ;  /* 0x00010002000085a7 */ /* 0x000ee400080010ff */
[----:B---3--:R-:W-:Y:S05]  /*7610*/  @!P0 BRA `(.L_x_144) ;  /* 0xfffffffc00f08947 */ /* 0x008fea000383ffff */
[----:B------:R-:W-:Y:S05]  /*7620*/  BRA `(.L_x_62) ;  /* 0xffffffbc003c7947 */ /* 0x000fea000383ffff */
.L_x_70:
[----:B-1----:R1:W2:Y:S02]  /*7630*/  SYNCS.PHASECHK.TRANS64.TRYWAIT P1, [R0+URZ+0xf0], R2 ;  /* 0x0000f002000075a7 */ /* 0x0022a400080211ff */
[----:B--2---:R-:W-:Y:S05]  /*7640*/  @!P1 NANOSLEEP.SYNCS 0x989680 ;  /* 0x009896800000995d */ /* 0x004fea0003900000 */
[----:B------:R-:W2:Y:S02]  /*7650*/  @!P1 SYNCS.PHASECHK.TRANS64 P1, [R0+URZ+0xf0], R2 ;  /* 0x0000f002000095a7 */ /* 0x000ea400080210ff */
[----:B--2---:R-:W-:Y:S05]  /*7660*/  @!P1 BRA `(.L_x_70) ;  /* 0xfffffffc00f09947 */ /* 0x004fea000383ffff */
[----:B------:R-:W-:Y:S05]  /*7670*/  BRA `(.L_x_145) ;  /* 0xffffffc000b07947 */ /* 0x000fea000383ffff */
.L_x_71:
[----:B------:R-:W-:-:S07]  /*7680*/  MOV R2, UR31 ;  /* 0x0000001f00027c02 */ /* 0x000fce0008000f00 */
.L_x_146:
[----:B-1----:R1:W2:Y:S02]  /*7690*/  SYNCS.PHASECHK.TRANS64.TRYWAIT P0, [R2+URZ+0x130], R0 ;  /* 0x00013000020075a7 */ /* 0x0022a400080011ff */
[----:B--2---:R-:W-:Y:S05]  /*76a0*/  @!P0 NANOSLEEP.SYNCS 0x989680 ;  /* 0x009896800000895d */ /* 0x004fea0003900000 */
[----:B------:R-:W2:Y:S02]  /*76b0*/  @!P0 SYNCS.PHASECHK.TRANS64 P0, [R2+URZ+0x130], R0 ;  /* 0x00013000020085a7 */ /* 0x000ea400080010ff */
[----:B--2---:R-:W-:Y:S05]  /*76c0*/  @!P0 BRA `(.L_x_146) ;  /* 0xfffffffc00f08947 */ /* 0x004fea000383ffff */
[----:B------:R-:W-:Y:S05]  /*76d0*/  BRA `(.L_x_147) ;  /* 0xffffffc400007947 */ /* 0x000fea000383ffff */
.L_x_74:
[----:B------:R-:W-:Y:S07]  /*76e0*/  MOV R0, UR5 ;  /* 0x0000000500007c02 */ /* 0x000fee0008000f00 */
.L_x_148:
[----:B-1----:R1:W2:Y:S02]  /*76f0*/  SYNCS.PHASECHK.TRANS64.TRYWAIT P0, [R0+URZ], R2 ;  /* 0x00000002000075a7 */ /* 0x0022a400080011ff */
[----:B--2---:R-:W-:Y:S05]  /*7700*/  @!P0 NANOSLEEP.SYNCS 0x989680 ;  /* 0x009896800000895d */ /* 0x004fea0003900000 */
[----:B------:R-:W2:Y:S02]  /*7710*/  @!P0 SYNCS.PHASECHK.TRANS64 P0, [R0+URZ], R2 ;  /* 0x00000002000085a7 */ /* 0x000ea400080010ff */
[----:B--2---:R-:W-:Y:S05]  /*7720*/  @!P0 BRA `(.L_x_148) ;  /* 0xfffffffc00f08947 */ /* 0x004fea000383ffff */
[----:B------:R-:W-:Y:S05]  /*7730*/  BRA `(.L_x_73) ;  /* 0xffffffc4001c7947 */ /* 0x000fea000383ffff */
.L_x_77:
[----:B------:R-:W-:-:S07]  /*7740*/  MOV R0, UR4 ;  /* 0x0000000400007c02 */ /* 0x000fce0008000f00 */
.L_x_149:
[----:B--2---:R2:W4:Y:S02]  /*7750*/  SYNCS.PHASECHK.TRANS64.TRYWAIT P0, [R0+URZ], R2 ;  /* 0x00000002000075a7 */ /* 0x00452400080011ff */
[----:B----4-:R-:W-:Y:S05]  /*7760*/  @!P0 NANOSLEEP.SYNCS 0x989680 ;  /* 0x009896800000895d */ /* 0x010fea0003900000 */
[----:B------:R-:W4:Y:S02]  /*7770*/  @!P0 SYNCS.PHASECHK.TRANS64 P0, [R0+URZ], R2 ;  /* 0x00000002000085a7 */ /* 0x000f2400080010ff */
[----:B----4-:R-:W-:Y:S05]  /*7780*/  @!P0 BRA `(.L_x_149) ;  /* 0xfffffffc00f08947 */ /* 0x010fea000383ffff */
[----:B------:R-:W-:Y:S05]  /*7790*/  BRA `(.L_x_150) ;  /* 0xffffffc400f87947 */ /* 0x000fea000383ffff */
.L_x_78:
[----:B------:R-:W-:-:S07]  /*77a0*/  MOV R0, UR5 ;  /* 0x0000000500007c02 */ /* 0x000fce0008000f00 */
.L_x_151:
[----:B-1----:R1:W2:Y:S02]  /*77b0*/  SYNCS.PHASECHK.TRANS64.TRYWAIT P0, [R0+URZ], R3 ;  /* 0x00000003000075a7 */ /* 0x0022a400080011ff */
[----:B--2---:R-:W-:Y:S05]  /*77c0*/  @!P0 NANOSLEEP.SYNCS 0x989680 ;  /* 0x009896800000895d */ /* 0x004fea0003900000 */
[----:B------:R-:W2:Y:S02]  /*77d0*/  @!P0 SYNCS.PHASECHK.TRANS64 P0, [R0+URZ], R3 ;  /* 0x00000003000085a7 */ /* 0x000ea400080010ff */
[----:B--2---:R-:W-:Y:S05]  /*77e0*/  @!P0 BRA `(.L_x_151) ;  /* 0xfffffffc00f08947 */ /* 0x004fea000383ffff */
[----:B------:R-:W-:Y:S05]  /*77f0*/  BRA `(.L_x_152) ;  /* 0xffffffc800047947 */ /* 0x000fea000383ffff */
.L_x_79:
[----:B------:R-:W-:-:S07]  /*7800*/  MOV R0, UR5 ;  /* 0x0000000500007c02 */ /* 0x000fce0008000f00 */
.L_x_153:
[----:B-1----:R1:W2:Y:S02]  /*7810*/  SYNCS.PHASECHK.TRANS64.TRYWAIT P0, [R0+URZ], R3 ;  /* 0x00000003000075a7 */ /* 0x0022a400080011ff */
[----:B--2---:R-:W-:Y:S05]  /*7820*/  @!P0 NANOSLEEP.SYNCS 0x989680 ;  /* 0x009896800000895d */ /* 0x004fea0003900000 */
[----:B------:R-:W2:Y:S02]  /*7830*/  @!P0 SYNCS.PHASECHK.TRANS64 P0, [R0+URZ], R3 ;  /* 0x00000003000085a7 */ /* 0x000ea400080010ff */
[----:B--2---:R-:W-:Y:S05]  /*7840*/  @!P0 BRA `(.L_x_153) ;  /* 0xfffffffc00f08947 */ /* 0x004fea000383ffff */
[----:B------:R-:W-:Y:S05]  /*7850*/  BRA `(.L_x_154) ;  /* 0xffffffc800107947 */ /* 0x000fea000383ffff */
.L_x_80:
[----:B-1----:R-:W-:-:S07]  /*7860*/  MOV R0, UR4 ;  /* 0x0000000400007c02 */ /* 0x002fce0008000f00 */
.L_x_155:
[----:B-1----:R1:W2:Y:S02]  /*7870*/  SYNCS.PHASECHK.TRANS64.TRYWAIT P0, [R0+URZ], R2 ;  /* 0x00000002000075a7 */ /* 0x0022a400080011ff */
[----:B--2---:R-:W-:Y:S05]  /*7880*/  @!P0 NANOSLEEP.SYNCS 0x989680 ;  /* 0x009896800000895d */ /* 0x004fea0003900000 */
[----:B------:R-:W2:Y:S02]  /*7890*/  @!P0 SYNCS.PHASECHK.TRANS64 P0, [R0+URZ], R2 ;  /* 0x00000002000085a7 */ /* 0x000ea400080010ff */
[----:B--2---:R-:W-:Y:S05]  /*78a0*/  @!P0 BRA `(.L_x_155) ;  /* 0xfffffffc00f08947 */ /* 0x004fea000383ffff */
[----:B------:R-:W-:Y:S05]  /*78b0*/  BRA `(.L_x_156) ;  /* 0xffffffc8001c7947 */ /* 0x000fea000383ffff */
.L_x_85:
[----:B--2---:R2:W3:Y:S02]  /*78c0*/  SYNCS.PHASECHK.TRANS64.TRYWAIT P0, [R3+URZ+0xf0], R0 ;  /* 0x0000f000030075a7 */ /* 0x0044e400080011ff */
[----:B---3--:R-:W-:Y:S05]  /*78d0*/  @!P0 NANOSLEEP.SYNCS 0x989680 ;  /* 0x009896800000895d */ /* 0x008fea0003900000 */
[----:B------:R-:W3:Y:S02]  /*78e0*/  @!P0 SYNCS.PHASECHK.TRANS64 P0, [R3+URZ+0xf0], R0 ;  /* 0x0000f000030085a7 */ /* 0x000ee400080010ff */
[----:B---3--:R-:W-:Y:S05]  /*78f0*/  @!P0 BRA `(.L_x_85) ;  /* 0xfffffffc00f08947 */ /* 0x008fea000383ffff */
[----:B------:R-:W-:Y:S05]  /*7900*/  BRA `(.L_x_157) ;  /* 0xffffffcc00447947 */ /* 0x000fea000383ffff */
.L_x_88:
[----:B--2---:R-:W-:Y:S07]  /*7910*/  MOV R0, UR17 ;  /* 0x0000001100007c02 */ /* 0x004fee0008000f00 */
.L_x_158:
[----:B--2---:R2:W3:Y:S02]  /*7920*/  SYNCS.PHASECHK.TRANS64.TRYWAIT P1, [R0+URZ+0xe8], R3 ;  /* 0x0000e803000075a7 */ /* 0x0044e400080211ff */
[----:B---3--:R-:W-:Y:S05]  /*7930*/  @!P1 NANOSLEEP.SYNCS 0x989680 ;  /* 0x009896800000995d */ /* 0x008fea0003900000 */
[----:B------:R-:W3:Y:S02]  /*7940*/  @!P1 SYNCS.PHASECHK.TRANS64 P1, [R0+URZ+0xe8], R3 ;  /* 0x0000e803000095a7 */ /* 0x000ee400080210ff */
[----:B---3--:R-:W-:Y:S05]  /*7950*/  @!P1 BRA `(.L_x_158) ;  /* 0xfffffffc00f09947 */ /* 0x008fea000383ffff */
[----:B------:R-:W-:Y:S05]  /*7960*/  BRA `(.L_x_87) ;  /* 0xffffffd000b87947 */ /* 0x000fea000383ffff */
.L_x_91:
[----:B--2---:R-:W-:Y:S07]  /*7970*/  MOV R0, UR17 ;  /* 0x0000001100007c02 */ /* 0x004fee0008000f00 */
.L_x_159:
[----:B--2---:R2:W3:Y:S02]  /*7980*/  SYNCS.PHASECHK.TRANS64.TRYWAIT P0, [R0+URZ+0xd8], R2 ;  /* 0x0000d802000075a7 */ /* 0x0044e400080011ff */
[----:B---3--:R-:W-:Y:S05]  /*7990*/  @!P0 NANOSLEEP.SYNCS 0x989680 ;  /* 0x009896800000895d */ /* 0x008fea0003900000 */
[----:B------:R-:W3:Y:S02]  /*79a0*/  @!P0 SYNCS.PHASECHK.TRANS64 P0, [R0+URZ+0xd8], R2 ;  /* 0x0000d802000085a7 */ /* 0x000ee400080010ff */
[----:B---3--:R-:W-:Y:S05]  /*79b0*/  @!P0 BRA `(.L_x_159) ;  /* 0xfffffffc00f08947 */ /* 0x008fea000383ffff */
[----:B------:R-:W-:Y:S05]  /*79c0*/  BRA `(.L_x_160) ;  /* 0xffffffd4000c7947 */ /* 0x000fea000383ffff */
.L_x_94:
[----:B---3--:R3:W1:Y:S02]  /*79d0*/  SYNCS.PHASECHK.TRANS64.TRYWAIT P0, [R3+URZ+0xf0], R0 ;  /* 0x0000f000030075a7 */ /* 0x00866400080011ff */
[----:B-1----:R-:W-:Y:S05]  /*79e0*/  @!P0 NANOSLEEP.SYNCS 0x989680 ;  /* 0x009896800000895d */ /* 0x002fea0003900000 */
[----:B------:R-:W1:Y:S02]  /*79f0*/  @!P0 SYNCS.PHASECHK.TRANS64 P0, [R3+URZ+0xf0], R0 ;  /* 0x0000f000030085a7 */ /* 0x000e6400080010ff */
[----:B-1----:R-:W-:Y:S05]  /*7a00*/  @!P0 BRA `(.L_x_94) ;  /* 0xfffffffc00f08947 */ /* 0x002fea000383ffff */
[----:B------:R-:W-:Y:S05]  /*7a10*/  BRA `(.L_x_161) ;  /* 0xffffffd800547947 */ /* 0x000fea000383ffff */
.L_x_105:
[----:B-1----:R-:W-:Y:S04]  /*7a20*/  MOV R0, UR44 ;  /* 0x0000002c00007c02 */ /* 0x002fe80008000f00 */
[----:B------:R1:W2:Y:S03]  /*7a30*/  SYNCS.PHASECHK.TRANS64.TRYWAIT P1, [R0+URZ+0xd0], R4 ;  /* 0x0000d004000075a7 */ /* 0x0002a600080211ff */
[----:B--2---:R-:W-:Y:S05]  /*7a40*/  @!P1 NANOSLEEP.SYNCS 0x989680 ;  /* 0x009896800000995d */ /* 0x004fea0003900000 */
[----:B------:R-:W2:Y:S02]  /*7a50*/  @!P1 SYNCS.PHASECHK.TRANS64 P1, [R0+URZ+0xd0], R4 ;  /* 0x0000d004000095a7 */ /* 0x000ea400080210ff */
[----:B--2---:R-:W-:Y:S05]  /*7a60*/  @!P1 BRA `(.L_x_105) ;  /* 0xfffffffc00ec9947 */ /* 0x004fea000383ffff */
[----:B------:R-:W-:Y:S05]  /*7a70*/  BRA `(.L_x_104) ;  /* 0xffffffe400a47947 */ /* 0x000fea000383ffff */
.L_x_107:
[----:B------:R1:W1:Y:S02]  /*7a80*/  SYNCS.PHASECHK.TRANS64.TRYWAIT P1, [R16+URZ+0x110], R3 ;  /* 0x00011003100075a7 */ /* 0x00026400080211ff */
[----:B-1----:R-:W-:Y:S05]  /*7a90*/  @!P1 NANOSLEEP.SYNCS 0x989680 ;  /* 0x009896800000995d */ /* 0x002fea0003900000 */
[----:B------:R-:W1:Y:S02]  /*7aa0*/  @!P1 SYNCS.PHASECHK.TRANS64 P1, [R16+URZ+0x110], R3 ;  /* 0x00011003100095a7 */ /* 0x000e6400080210ff */
[----:B-1----:R-:W-:Y:S05]  /*7ab0*/  @!P1 BRA `(.L_x_107) ;  /* 0xfffffffc00f09947 */ /* 0x002fea000383ffff */
[----:B------:R-:W-:Y:S05]  /*7ac0*/  BRA `(.L_x_106) ;  /* 0xffffffe400e07947 */ /* 0x000fea000383ffff */
        .weak           $__internal_0_$__cuda_sm10x_tcgen05_guardrail_trap_col_being_dealloced_not_returned_by_alloc
        .type           $__internal_0_$__cuda_sm10x_tcgen05_guardrail_trap_col_being_dealloced_not_returned_by_alloc,@function
        .size           $__internal_0_$__cuda_sm10x_tcgen05_guardrail_trap_col_being_dealloced_not_returned_by_alloc,($__internal_1_$__cuda_sm10x_tcgen05_guardrail_trap_phase_invalid_during_alloc - $__internal_0_$__cuda_sm10x_tcgen05_guardrail_trap_col_being_dealloced_not_returned_by_alloc)
$__internal_0_$__cuda_sm10x_tcgen05_guardrail_trap_col_being_dealloced_not_returned_by_alloc:
[----:B------:R-:W-:Y:S05]  /*7ad0*/  BPT.TRAP 0x1 ;  /* 0x000000040000795c */ /* 0x000fea0000300000 */
[----:B------:R-:W-:-:S04]  /*7ae0*/  HFMA2 R3, -RZ, RZ, 0, 0 ;  /* 0x00000000ff037431 */ /* 0x000fc800000001ff */
[----:B------:R-:W-:Y:S05]  /*7af0*/  RET.REL.NODEC R2 `(_ZN7cutlass13device_kernelINS_4gemm6kernel13GemmUniversalIN4cute5tupleIJiiiiEEENS1_10collective13CollectiveMmaINS1_35MainloopSm100TmaUmmaWarpSpecializedILi13ELi2ELi4ENS5_IJNS4_1CILi2EEENSA_ILi1EEESC_EEEEENS5_IJNSA_ILi64EEESF_NSA_ILi128EEEEEEaNS5_IJlSC_lEEEaSI_NS4_8TiledMMAINS4_8MMA_AtomIJNS4_15SM100_MMA_S8_SSIaaiLi64ELi64ELNS4_4UMMA5MajorE0ELSN_0ELNSM_8SaturateE0EEEEEENS4_6LayoutINS5_IJSC_SC_SC_EEENS5_IJNSA_ILi0EEEST_ST_EEEEENS5_IJNS4_10UnderscoreESW_SW_EEEEENS4_13SM90_TMA_LOADENS4_14ComposedLayoutINS4_7SwizzleILi3ELi4ELi3EEENS4_18smem_ptr_flag_bitsILi8EEENSR_INS5_IJNSA_ILi8EEESG_EEENS5_IJSG_SC_EEEEEEEvNS4_8identityENS4_23SM90_TMA_LOAD_MULTICASTES19_vS1A_EENS_8epilogue10collective18CollectiveEpilogueINS1D_23Sm100TmaWarpSpecializedILi1ELi1ELi32ELb0ELb0EEEJSH_NS5_IJNSR_ISF_SC_EES1I_EEEaSI_aSI_NS1D_6fusion15FusionCallbacksIS1H_NS1K_17LinearCombinationIaiaiLNS_15FloatRoundStyleE2EEESH_S1J_JEEENS4_5SM1004TMEM4LOAD26SM100_TMEM_LOAD_16dp32b32xESZ_NS10_INS11_ILi2ELi4ELi3EEES14_NSR_INS5_IJS15_SF_EEENS5_IJSF_SC_EEEEEEENS4_39AutoVectorizingCopyWithAssumedAlignmentILi128EEENS4_14SM90_TMA_STOREES1Y_S20_S20_EEEvvEEEEvNT_6ParamsE) ;  /* 0xffffff8402407950 */ /* 0x000fea0003c3ffff */
        .weak           $__internal_1_$__cuda_sm10x_tcgen05_guardrail_trap_phase_invalid_during_alloc
        .type           $__internal_1_$__cuda_sm10x_tcgen05_guardrail_trap_phase_invalid_during_alloc,@function
        .size           $__internal_1_$__cuda_sm10x_tcgen05_guardrail_trap_phase_invalid_during_alloc,($__internal_2_$__cuda_sm10x_tcgen05_guardrail_trap_unallocated_columns_being_dealloced - $__internal_1_$__cuda_sm10x_tcgen05_guardrail_trap_phase_invalid_during_alloc)
$__internal_1_$__cuda_sm10x_tcgen05_guardrail_trap_phase_invalid_during_alloc:
[----:B------:R-:W-:Y:S05]  /*7b00*/  BPT.TRAP 0x1 ;  /* 0x000000040000795c */ /* 0x000fea0000300000 */
[----:B------:R-:W-:-:S04]  /*7b10*/  MOV R5, 0x0 ;  /* 0x0000000000057802 */ /* 0x000fc80000000f00 */
[----:B------:R-:W-:Y:S05]  /*7b20*/  RET.REL.NODEC R4 `(_ZN7cutlass13device_kernelINS_4gemm6kernel13GemmUniversalIN4cute5tupleIJiiiiEEENS1_10collective13CollectiveMmaINS1_35MainloopSm100TmaUmmaWarpSpecializedILi13ELi2ELi4ENS5_IJNS4_1CILi2EEENSA_ILi1EEESC_EEEEENS5_IJNSA_ILi64EEESF_NSA_ILi128EEEEEEaNS5_IJlSC_lEEEaSI_NS4_8TiledMMAINS4_8MMA_AtomIJNS4_15SM100_MMA_S8_SSIaaiLi64ELi64ELNS4_4UMMA5MajorE0ELSN_0ELNSM_8SaturateE0EEEEEENS4_6LayoutINS5_IJSC_SC_SC_EEENS5_IJNSA_ILi0EEEST_ST_EEEEENS5_IJNS4_10UnderscoreESW_SW_EEEEENS4_13SM90_TMA_LOADENS4_14ComposedLayoutINS4_7SwizzleILi3ELi4ELi3EEENS4_18smem_ptr_flag_bitsILi8EEENSR_INS5_IJNSA_ILi8EEESG_EEENS5_IJSG_SC_EEEEEEEvNS4_8identityENS4_23SM90_TMA_LOAD_MULTICASTES19_vS1A_EENS_8epilogue10collective18CollectiveEpilogueINS1D_23Sm100TmaWarpSpecializedILi1ELi1ELi32ELb0ELb0EEEJSH_NS5_IJNSR_ISF_SC_EES1I_EEEaSI_aSI_NS1D_6fusion15FusionCallbacksIS1H_NS1K_17LinearCombinationIaiaiLNS_15FloatRoundStyleE2EEESH_S1J_JEEENS4_5SM1004TMEM4LOAD26SM100_TMEM_LOAD_16dp32b32xESZ_NS10_INS11_ILi2ELi4ELi3EEES14_NSR_INS5_IJS15_SF_EEENS5_IJSF_SC_EEEEEEENS4_39AutoVectorizingCopyWithAssumedAlignmentILi128EEENS4_14SM90_TMA_STOREES1Y_S20_S20_EEEvvEEEEvNT_6ParamsE) ;  /* 0xffffff8404347950 */ /* 0x000fea0003c3ffff */
        .weak           $__internal_2_$__cuda_sm10x_tcgen05_guardrail_trap_unallocated_columns_being_dealloced
        .type           $__internal_2_$__cuda_sm10x_tcgen05_guardrail_trap_unallocated_columns_being_dealloced,@function
        .size           $__internal_2_$__cuda_sm10x_tcgen05_guardrail_trap_unallocated_columns_being_dealloced,(.L_x_163 - $__internal_2_$__cuda_sm10x_tcgen05_guardrail_trap_unallocated_columns_being_dealloced)
$__internal_2_$__cuda_sm10x_tcgen05_guardrail_trap_unallocated_columns_being_dealloced:
[----:B------:R-:W-:Y:S05]  /*7b30*/  BPT.TRAP 0x1 ;  /* 0x000000040000795c */ /* 0x000fea0000300000 */
[----:B------:R-:W-:-:S04]  /*7b40*/  HFMA2 R3, -RZ, RZ, 0, 0 ;  /* 0x00000000ff037431 */ /* 0x000fc800000001ff */
[----:B------:R-:W-:Y:S05]  /*7b50*/  RET.REL.NODEC R2 `(_ZN7cutlass13device_kernelINS_4gemm6kernel13GemmUniversalIN4cute5tupleIJiiiiEEENS1_10collective13CollectiveMmaINS1_35MainloopSm100TmaUmmaWarpSpecializedILi13ELi2ELi4ENS5_IJNS4_1CILi2EEENSA_ILi1EEESC_EEEEENS5_IJNSA_ILi64EEESF_NSA_ILi128EEEEEEaNS5_IJlSC_lEEEaSI_NS4_8TiledMMAINS4_8MMA_AtomIJNS4_15SM100_MMA_S8_SSIaaiLi64ELi64ELNS4_4UMMA5MajorE0ELSN_0ELNSM_8SaturateE0EEEEEENS4_6LayoutINS5_IJSC_SC_SC_EEENS5_IJNSA_ILi0EEEST_ST_EEEEENS5_IJNS4_10UnderscoreESW_SW_EEEEENS4_13SM90_TMA_LOADENS4_14ComposedLayoutINS4_7SwizzleILi3ELi4ELi3EEENS4_18smem_ptr_flag_bitsILi8EEENSR_INS5_IJNSA_ILi8EEESG_EEENS5_IJSG_SC_EEEEEEEvNS4_8identityENS4_23SM90_TMA_LOAD_MULTICASTES19_vS1A_EENS_8epilogue10collective18CollectiveEpilogueINS1D_23Sm100TmaWarpSpecializedILi1ELi1ELi32ELb0ELb0EEEJSH_NS5_IJNSR_ISF_SC_EES1I_EEEaSI_aSI_NS1D_6fusion15FusionCallbacksIS1H_NS1K_17LinearCombinationIaiaiLNS_15FloatRoundStyleE2EEESH_S1J_JEEENS4_5SM1004TMEM4LOAD26SM100_TMEM_LOAD_16dp32b32xESZ_NS10_INS11_ILi2ELi4ELi3EEES14_NSR_INS5_IJS15_SF_EEENS5_IJSF_SC_EEEEEEENS4_39AutoVectorizingCopyWithAssumedAlignmentILi128EEENS4_14SM90_TMA_STOREES1Y_S20_S20_EEEvvEEEEvNT_6ParamsE) ;  /* 0xffffff8402287950 */ /* 0x000fea0003c3ffff */
.L_x_162:
[----:B------:R-:W-:-:S00]  /*7b60*/  BRA `(.L_x_162) ;  /* 0xfffffffc00fc7947 */ /* 0x000fc0000383ffff */
[----:B------:R-:W-:-:S00]  /*7b70*/  NOP ;  /* 0x0000000000007918 */ /* 0x000fc00000000000 */
        /* <DEDUP_REMOVED lines=8> */
.L_x_163:


//--------------------- .nv.global.init           --------------------------
	.section	.nv.global.init,"aw",@progbits
.nv.global.init:
	.type		$str$27,@object
	.size		$str$27,($str$28 - $str$27)
$str$27:
        /*0000*/ 	.byte	0x28, 0x61, 0x64, 0x64, 0x72, 0x65, 0x73, 0x73, 0x20, 0x26, 0x20, 0x6d, 0x61, 0x73, 0x6b, 0x29
        /*0010*/ 	.byte	0x20, 0x3d, 0x3d, 0x20, 0x30, 0x00
	.type		$str$28,@object
	.size		$str$28,($str$26 - $str$28)
$str$28:
        /*0016*/ 	.byte	0x2f, 0x74, 0x6d, 0x70, 0x2f, 0x63, 0x75, 0x74, 0x6c, 0x61, 0x73, 0x73, 0x5f, 0x73, 0x77, 0x65
        /*0026*/ 	.byte	0x65, 0x70, 0x5f, 0x73, 0x72, 0x63, 0x2f, 0x69, 0x6e, 0x63, 0x6c, 0x75, 0x64, 0x65, 0x2f, 0x63
        /*0036*/ 	.byte	0x75, 0x74, 0x65, 0x2f, 0x70, 0x6f, 0x69, 0x6e, 0x74, 0x65, 0x72, 0x5f, 0x66, 0x6c, 0x61, 0x67
        /*0046*/ 	.byte	0x67, 0x65, 0x64, 0x2e, 0x68, 0x70, 0x70, 0x00
	.type		$str$26,@object
	.size		$str$26,($str$25 - $str$26)
$str$26:
        /*004e*/ 	.byte	0x2f, 0x74, 0x6d, 0x70, 0x2f, 0x63, 0x75, 0x74, 0x6c, 0x61, 0x73, 0x73, 0x5f, 0x73, 0x77, 0x65
        /*005e*/ 	.byte	0x65, 0x70, 0x5f, 0x73, 0x72, 0x63, 0x2f, 0x69, 0x6e, 0x63, 0x6c, 0x75, 0x64, 0x65, 0x2f, 0x63
        /*006e*/ 	.byte	0x75, 0x74, 0x65, 0x2f, 0x61, 0x74, 0x6f, 0x6d, 0x2f, 0x63, 0x6f, 0x70, 0x79, 0x5f, 0x74, 0x72
        /*007e*/ 	.byte	0x61, 0x69, 0x74, 0x73, 0x5f, 0x73, 0x6d, 0x31, 0x30, 0x30, 0x2e, 0x68, 0x70, 0x70, 0x00
	.type		$str$25,@object
	.size		$str$25,(__unnamed_1 - $str$25)
$str$25:
        /*008d*/ 	.byte	0x28, 0x28, 0x75, 0x69, 0x6e, 0x74, 0x33, 0x32, 0x5f, 0x74, 0x28, 0x74, 0x68, 0x72, 0x65, 0x61
        /*009d*/ 	.byte	0x64, 0x49, 0x64, 0x78, 0x2e, 0x78, 0x29, 0x20, 0x2f, 0x20, 0x33, 0x32, 0x29, 0x20, 0x25, 0x20
        /*00ad*/ 	.byte	0x34, 0x29, 0x20, 0x3d, 0x3d, 0x20, 0x28, 0x28, 0x28, 0x74, 0x6d, 0x65, 0x6d, 0x5f, 0x61, 0x64
        /*00bd*/ 	.byte	0x64, 0x72, 0x20, 0x3e, 0x3e, 0x20, 0x31, 0x36, 0x29, 0x20, 0x2f, 0x20, 0x33, 0x32, 0x29, 0x20
        /*00cd*/ 	.byte	0x25, 0x20, 0x34, 0x29, 0x00
	.type		__unnamed_1,@object
	.size		__unnamed_1,(__unnamed_2 - __unnamed_1)
__unnamed_1:
        /*00d2*/ 	.byte	0x61, 0x75, 0x74, 0x6f, 0x20, 0x63, 0x75, 0x74, 0x65, 0x3a, 0x3a, 0x61, 0x73, 0x5f, 0x70, 0x6f
        /* <DEDUP_REMOVED lines=24> */
        /*0262*/ 	.byte	0x00
	.type		__unnamed_2,@object
	.size		__unnamed_2,(.L_2 - __unnamed_2)
__unnamed_2:
        /* <DEDUP_REMOVED lines=41> */
.L_2:


//--------------------- .nv.shared._ZN7cutlass13device_kernelINS_4gemm6kernel13GemmUniversalIN4cute5tupleIJiiiiEEENS1_10collective13CollectiveMmaINS1_35MainloopSm100TmaUmmaWarpSpecializedILi13ELi2ELi4ENS5_IJNS4_1CILi2EEENSA_ILi1EEESC_EEEEENS5_IJNSA_ILi64EEESF_NSA_ILi128EEEEEEaNS5_IJlSC_lEEEaSI_NS4_8TiledMMAINS4_8MMA_AtomIJNS4_15SM100_MMA_S8_SSIaaiLi64ELi64ELNS4_4UMMA5MajorE0ELSN_0ELNSM_8SaturateE0EEEEEENS4_6LayoutINS5_IJSC_SC_SC_EEENS5_IJNSA_ILi0EEEST_ST_EEEEENS5_IJNS4_10UnderscoreESW_SW_EEEEENS4_13SM90_TMA_LOADENS4_14ComposedLayoutINS4_7SwizzleILi3ELi4ELi3EEENS4_18smem_ptr_flag_bitsILi8EEENSR_INS5_IJNSA_ILi8EEESG_EEENS5_IJSG_SC_EEEEEEEvNS4_8identityENS4_23SM90_TMA_LOAD_MULTICASTES19_vS1A_EENS_8epilogue10collective18CollectiveEpilogueINS1D_23Sm100TmaWarpSpecializedILi1ELi1ELi32ELb0ELb0EEEJSH_NS5_IJNSR_ISF_SC_EES1I_EEEaSI_aSI_NS1D_6fusion15FusionCallbacksIS1H_NS1K_17LinearCombinationIaiaiLNS_15FloatRoundStyleE2EEESH_S1J_JEEENS4_5SM1004TMEM4LOAD26SM100_TMEM_LOAD_16dp32b32xESZ_NS10_INS11_ILi2ELi4ELi3EEES14_NSR_INS5_IJS15_SF_EEENS5_IJSF_SC_EEEEEEENS4_39AutoVectorizingCopyWithAssumedAlignmentILi128EEENS4_14SM90_TMA_STOREES1Y_S20_S20_EEEvvEEEEvNT_6ParamsE --------------------------
	.section	.nv.shared._ZN7cutlass13device_kernelINS_4gemm6kernel13GemmUniversalIN4cute5tupleIJiiiiEEENS1_10collective13CollectiveMmaINS1_35MainloopSm100TmaUmmaWarpSpecializedILi13ELi2ELi4ENS5_IJNS4_1CILi2EEENSA_ILi1EEESC_EEEEENS5_IJNSA_ILi64EEESF_NSA_ILi128EEEEEEaNS5_IJlSC_lEEEaSI_NS4_8TiledMMAINS4_8MMA_AtomIJNS4_15SM100_MMA_S8_SSIaaiLi64ELi64ELNS4_4UMMA5MajorE0ELSN_0ELNSM_8SaturateE0EEEEEENS4_6LayoutINS5_IJSC_SC_SC_EEENS5_IJNSA_ILi0EEEST_ST_EEEEENS5_IJNS4_10UnderscoreESW_SW_EEEEENS4_13SM90_TMA_LOADENS4_14ComposedLayoutINS4_7SwizzleILi3ELi4ELi3EEENS4_18smem_ptr_flag_bitsILi8EEENSR_INS5_IJNSA_ILi8EEESG_EEENS5_IJSG_SC_EEEEEEEvNS4_8identityENS4_23SM90_TMA_LOAD_MULTICASTES19_vS1A_EENS_8epilogue10collective18CollectiveEpilogueINS1D_23Sm100TmaWarpSpecializedILi1ELi1ELi32ELb0ELb0EEEJSH_NS5_IJNSR_ISF_SC_EES1I_EEEaSI_aSI_NS1D_6fusion15FusionCallbacksIS1H_NS1K_17LinearCombinationIaiaiLNS_15FloatRoundStyleE2EEESH_S1J_JEEENS4_5SM1004TMEM4LOAD26SM100_TMEM_LOAD_16dp32b32xESZ_NS10_INS11_ILi2ELi4ELi3EEES14_NSR_INS5_IJS15_SF_EEENS5_IJSF_SC_EEEEEEENS4_39AutoVectorizingCopyWithAssumedAlignmentILi128EEENS4_14SM90_TMA_STOREES1Y_S20_S20_EEEvvEEEEvNT_6ParamsE,"aw",@nobits
	.sectionflags	@""
	.align	16
	.zero		1024


//--------------------- .nv.shared.reserved.0     --------------------------
	.section	.nv.shared.reserved.0,"aw",@nobits
	.weak		__nv_reservedSMEM_offset_0_alias
	.size		__nv_reservedSMEM_offset_0_alias, 0, 64
	.other		__nv_reservedSMEM_offset_0_alias,@"STO_CUDA_RESERVED_SHARED STV_DEFAULT"
__nv_reservedSMEM_offset_0_alias:
	.zero		0
.nv.shared.reserved.0:
	.zero		64
	.weak		__nv_reservedSMEM_tcgen05_partition
	.type		__nv_reservedSMEM_tcgen05_partition,@object
	.size		__nv_reservedSMEM_tcgen05_partition,(.L_0 - __nv_reservedSMEM_tcgen05_partition)
__nv_reservedSMEM_tcgen05_partition:
	.zero		32
.L_0:


//--------------------- .nv.global                --------------------------
	.section	.nv.global,"aw",@nobits
.nv.global:
	.type		_ZN40_INTERNAL_2545760f_4_k_cu_79e2f87c_363714cute1_E,@object
	.size		_ZN40_INTERNAL_2545760f_4_k_cu_79e2f87c_363714cute1_E,(_ZN40_INTERNAL_2545760f_4_k_cu_79e2f87c_363714cuda3std3__45__cpo6cbeginE - _ZN40_INTERNAL_2545760f_4_k_cu_79e2f87c_363714cute1_E)
_ZN40_INTERNAL_2545760f_4_k_cu_79e2f87c_363714cute1_E:
	.zero		1
	.type		_ZN40_INTERNAL_2545760f_4_k_cu_79e2f87c_363714cuda3std3__45__cpo6cbeginE,@object
	.size		_ZN40_INTERNAL_2545760f_4_k_cu_79e2f87c_363714cuda3std3__45__cpo6cbeginE,(_ZN40_INTERNAL_2545760f_4_k_cu_79e2f87c_363714cuda3std3__48in_placeE - _ZN40_INTERNAL_2545760f_4_k_cu_79e2f87c_363714cuda3std3__45__cpo6cbeginE)
_ZN40_INTERNAL_2545760f_4_k_cu_79e2f87c_363714cuda3std3__45__cpo6cbeginE:
	.zero		1
	.type		_ZN40_INTERNAL_2545760f_4_k_cu_79e2f87c_363714cuda3std3__48in_placeE,@object
	.size		_ZN40_INTERNAL_2545760f_4_k_cu_79e2f87c_363714cuda3std3__48in_placeE,(_ZN40_INTERNAL_2545760f_4_k_cu_79e2f87c_363714cuda3std6ranges3__45__cpo9iter_moveE - _ZN40_INTERNAL_2545760f_4_k_cu_79e2f87c_363714cuda3std3__48in_placeE)
_ZN40_INTERNAL_2545760f_4_k_cu_79e2f87c_363714cuda3std3__48in_placeE:
	.zero		1
	.type		_ZN40_INTERNAL_2545760f_4_k_cu_79e2f87c_363714cuda3std6ranges3__45__cpo9iter_moveE,@object
	.size		_ZN40_INTERNAL_2545760f_4_k_cu_79e2f87c_363714cuda3std6ranges3__45__cpo9iter_moveE,(_ZN40_INTERNAL_2545760f_4_k_cu_79e2f87c_363714cuda3std3__45__cpo5beginE - _ZN40_INTERNAL_2545760f_4_k_cu_79e2f87c_363714cuda3std6ranges3__45__cpo9iter_moveE)
_ZN40_INTERNAL_2545760f_4_k_cu_79e2f87c_363714cuda3std6ranges3__45__cpo9iter_moveE:
	.zero		1
	.type		_ZN40_INTERNAL_2545760f_4_k_cu_79e2f87c_363714cuda3std3__45__cpo5beginE,@object
	.size		_ZN40_INTERNAL_2545760f_4_k_cu_79e2f87c_363714cuda3std3__45__cpo5beginE,(_ZN40_INTERNAL_2545760f_4_k_cu_79e2f87c_363714cuda3std3__442_GLOBAL__N__2545760f_4_k_cu_79e2f87c_363716ignoreE - _ZN40_INTERNAL_2545760f_4_k_cu_79e2f87c_363714cuda3std3__45__cpo5beginE)
_ZN40_INTERNAL_2545760f_4_k_cu_79e2f87c_363714cuda3std3__45__cpo5beginE:
	.zero		1
	.type		_ZN40_INTERNAL_2545760f_4_k_cu_79e2f87c_363714cuda3std3__442_GLOBAL__N__2545760f_4_k_cu_79e2f87c_363716ignoreE,@object
	.size		_ZN40_INTERNAL_2545760f_4_k_cu_79e2f87c_363714cuda3std3__442_GLOBAL__N__2545760f_4_k_cu_79e2f87c_363716ignoreE,(_ZN40_INTERNAL_2545760f_4_k_cu_79e2f87c_363714cute7productE - _ZN40_INTERNAL_2545760f_4_k_cu_79e2f87c_363714cuda3std3__442_GLOBAL__N__2545760f_4_k_cu_79e2f87c_363716ignoreE)
_ZN40_INTERNAL_2545760f_4_k_cu_79e2f87c_363714cuda3std3__442_GLOBAL__N__2545760f_4_k_cu_79e2f87c_363716ignoreE:
	.zero		1
	.type		_ZN40_INTERNAL_2545760f_4_k_cu_79e2f87c_363714cute7productE,@object
	.size		_ZN40_INTERNAL_2545760f_4_k_cu_79e2f87c_363714cute7productE,(_ZN40_INTERNAL_2545760f_4_k_cu_79e2f87c_363714cuda3std3__45__cpo3endE - _ZN40_INTERNAL_2545760f_4_k_cu_79e2f87c_363714cute7productE)
_ZN40_INTERNAL_2545760f_4_k_cu_79e2f87c_363714cute7productE:
	.zero		1
	.type		_ZN40_INTERNAL_2545760f_4_k_cu_79e2f87c_363714cuda3std3__45__cpo3endE,@object
	.size		_ZN40_INTERNAL_2545760f_4_k_cu_79e2f87c_363714cuda3std3__45__cpo3endE,(_ZN40_INTERNAL_2545760f_4_k_cu_79e2f87c_363714cuda3std3__419piecewise_constructE - _ZN40_INTERNAL_2545760f_4_k_cu_79e2f87c_363714cuda3std3__45__cpo3endE)
_ZN40_INTERNAL_2545760f_4_k_cu_79e2f87c_363714cuda3std3__45__cpo3endE:
	.zero		1
	.type		_ZN40_INTERNAL_2545760f_4_k_cu_79e2f87c_363714cuda3std3__419piecewise_constructE,@object
	.size		_ZN40_INTERNAL_2545760f_4_k_cu_79e2f87c_363714cuda3std3__419piecewise_constructE,(_ZN40_INTERNAL_2545760f_4_k_cu_79e2f87c_363714cuda3std3__45__cpo4cendE - _ZN40_INTERNAL_2545760f_4_k_cu_79e2f87c_363714cuda3std3__419piecewise_constructE)
_ZN40_INTERNAL_2545760f_4_k_cu_79e2f87c_363714cuda3std3__419piecewise_constructE:
	.zero		1
	.type		_ZN40_INTERNAL_2545760f_4_k_cu_79e2f87c_363714cuda3std3__45__cpo4cendE,@object
	.size		_ZN40_INTERNAL_2545760f_4_k_cu_79e2f87c_363714cuda3std3__45__cpo4cendE,(_ZN40_INTERNAL_2545760f_4_k_cu_79e2f87c_363714cuda3std6ranges3__45__cpo4swapE - _ZN40_INTERNAL_2545760f_4_k_cu_79e2f87c_363714cuda3std3__45__cpo4cendE)
_ZN40_INTERNAL_2545760f_4_k_cu_79e2f87c_363714cuda3std3__45__cpo4cendE:
	.zero		1
	.type		_ZN40_INTERNAL_2545760f_4_k_cu_79e2f87c_363714cuda3std6ranges3__45__cpo4swapE,@object
	.size		_ZN40_INTERNAL_2545760f_4_k_cu_79e2f87c_363714cuda3std6ranges3__45__cpo4swapE,(.L_10 - _ZN40_INTERNAL_2545760f_4_k_cu_79e2f87c_363714cuda3std6ranges3__45__cpo4swapE)
_ZN40_INTERNAL_2545760f_4_k_cu_79e2f87c_363714cuda3std6ranges3__45__cpo4swapE:
	.zero		1
.L_10:


//--------------------- .nv.constant0._ZN7cutlass13device_kernelINS_4gemm6kernel13GemmUniversalIN4cute5tupleIJiiiiEEENS1_10collective13CollectiveMmaINS1_35MainloopSm100TmaUmmaWarpSpecializedILi13ELi2ELi4ENS5_IJNS4_1CILi2EEENSA_ILi1EEESC_EEEEENS5_IJNSA_ILi64EEESF_NSA_ILi128EEEEEEaNS5_IJlSC_lEEEaSI_NS4_8TiledMMAINS4_8MMA_AtomIJNS4_15SM100_MMA_S8_SSIaaiLi64ELi64ELNS4_4UMMA5MajorE0ELSN_0ELNSM_8SaturateE0EEEEEENS4_6LayoutINS5_IJSC_SC_SC_EEENS5_IJNSA_ILi0EEEST_ST_EEEEENS5_IJNS4_10UnderscoreESW_SW_EEEEENS4_13SM90_TMA_LOADENS4_14ComposedLayoutINS4_7SwizzleILi3ELi4ELi3EEENS4_18smem_ptr_flag_bitsILi8EEENSR_INS5_IJNSA_ILi8EEESG_EEENS5_IJSG_SC_EEEEEEEvNS4_8identityENS4_23SM90_TMA_LOAD_MULTICASTES19_vS1A_EENS_8epilogue10collective18CollectiveEpilogueINS1D_23Sm100TmaWarpSpecializedILi1ELi1ELi32ELb0ELb0EEEJSH_NS5_IJNSR_ISF_SC_EES1I_EEEaSI_aSI_NS1D_6fusion15FusionCallbacksIS1H_NS1K_17LinearCombinationIaiaiLNS_15FloatRoundStyleE2EEESH_S1J_JEEENS4_5SM1004TMEM4LOAD26SM100_TMEM_LOAD_16dp32b32xESZ_NS10_INS11_ILi2ELi4ELi3EEES14_NSR_INS5_IJS15_SF_EEENS5_IJSF_SC_EEEEEEENS4_39AutoVectorizingCopyWithAssumedAlignmentILi128EEENS4_14SM90_TMA_STOREES1Y_S20_S20_EEEvvEEEEvNT_6ParamsE --------------------------
	.section	.nv.constant0._ZN7cutlass13device_kernelINS_4gemm6kernel13GemmUniversalIN4cute5tupleIJiiiiEEENS1_10collective13CollectiveMmaINS1_35MainloopSm100TmaUmmaWarpSpecializedILi13ELi2ELi4ENS5_IJNS4_1CILi2EEENSA_ILi1EEESC_EEEEENS5_IJNSA_ILi64EEESF_NSA_ILi128EEEEEEaNS5_IJlSC_lEEEaSI_NS4_8TiledMMAINS4_8MMA_AtomIJNS4_15SM100_MMA_S8_SSIaaiLi64ELi64ELNS4_4UMMA5MajorE0ELSN_0ELNSM_8SaturateE0EEEEEENS4_6LayoutINS5_IJSC_SC_SC_EEENS5_IJNSA_ILi0EEEST_ST_EEEEENS5_IJNS4_10UnderscoreESW_SW_EEEEENS4_13SM90_TMA_LOADENS4_14ComposedLayoutINS4_7SwizzleILi3ELi4ELi3EEENS4_18smem_ptr_flag_bitsILi8EEENSR_INS5_IJNSA_ILi8EEESG_EEENS5_IJSG_SC_EEEEEEEvNS4_8identityENS4_23SM90_TMA_LOAD_MULTICASTES19_vS1A_EENS_8epilogue10collective18CollectiveEpilogueINS1D_23Sm100TmaWarpSpecializedILi1ELi1ELi32ELb0ELb0EEEJSH_NS5_IJNSR_ISF_SC_EES1I_EEEaSI_aSI_NS1D_6fusion15FusionCallbacksIS1H_NS1K_17LinearCombinationIaiaiLNS_15FloatRoundStyleE2EEESH_S1J_JEEENS4_5SM1004TMEM4LOAD26SM100_TMEM_LOAD_16dp32b32xESZ_NS10_INS11_ILi2ELi4ELi3EEES14_NSR_INS5_IJS15_SF_EEENS5_IJSF_SC_EEEEEEENS4_39AutoVectorizingCopyWithAssumedAlignmentILi128EEENS4_14SM90_TMA_STOREES1Y_S20_S20_EEEvvEEEEvNT_6ParamsE,"a",@progbits
	.sectionflags	@""
	.align	4
.nv.constant0._ZN7cutlass13device_kernelINS_4gemm6kernel13GemmUniversalIN4cute5tupleIJiiiiEEENS1_10collective13CollectiveMmaINS1_35MainloopSm100TmaUmmaWarpSpecializedILi13ELi2ELi4ENS5_IJNS4_1CILi2EEENSA_ILi1EEESC_EEEEENS5_IJNSA_ILi64EEESF_NSA_ILi128EEEEEEaNS5_IJlSC_lEEEaSI_NS4_8TiledMMAINS4_8MMA_AtomIJNS4_15SM100_MMA_S8_SSIaaiLi64ELi64ELNS4_4UMMA5MajorE0ELSN_0ELNSM_8SaturateE0EEEEEENS4_6LayoutINS5_IJSC_SC_SC_EEENS5_IJNSA_ILi0EEEST_ST_EEEEENS5_IJNS4_10UnderscoreESW_SW_EEEEENS4_13SM90_TMA_LOADENS4_14ComposedLayoutINS4_7SwizzleILi3ELi4ELi3EEENS4_18smem_ptr_flag_bitsILi8EEENSR_INS5_IJNSA_ILi8EEESG_EEENS5_IJSG_SC_EEEEEEEvNS4_8identityENS4_23SM90_TMA_LOAD_MULTICASTES19_vS1A_EENS_8epilogue10collective18CollectiveEpilogueINS1D_23Sm100TmaWarpSpecializedILi1ELi1ELi32ELb0ELb0EEEJSH_NS5_IJNSR_ISF_SC_EES1I_EEEaSI_aSI_NS1D_6fusion15FusionCallbacksIS1H_NS1K_17LinearCombinationIaiaiLNS_15FloatRoundStyleE2EEESH_S1J_JEEENS4_5SM1004TMEM4LOAD26SM100_TMEM_LOAD_16dp32b32xESZ_NS10_INS11_ILi2ELi4ELi3EEES14_NSR_INS5_IJS15_SF_EEENS5_IJSF_SC_EEEEEEENS4_39AutoVectorizingCopyWithAssumedAlignmentILi128EEENS4_14SM90_TMA_STOREES1Y_S20_S20_EEEvvEEEEvNT_6ParamsE:
	.zero		2944


//--------------------- SYMBOLS --------------------------

	.type		.nv.reservedSmem.offset0,@object
	.size		.nv.reservedSmem.offset0,0x4
	.type		.nv.reservedSmem.cap,@object
	.size		.nv.reservedSmem.cap,0x4
	.type		__assertfail,@function
